// auto-generated by cutlass_sweep.gemm — config: {"arch": "sm_90", "cluster_m": 1, "cluster_n": 1, "dtype": "tf32", "dtype_b": "tf32", "layout": "tt", "stages": 0, "tile_k": 64, "tile_m": 64, "tile_n": 64}
#include "cutlass/cutlass.h"
#include "cutlass/gemm/collective/collective_builder.hpp"
#include "cutlass/gemm/device/gemm_universal_adapter.h"
#include "cutlass/gemm/kernel/gemm_universal.hpp"
#include "cutlass/epilogue/collective/collective_builder.hpp"

using ElemA = cutlass::tfloat32_t;
using ElemB = cutlass::tfloat32_t;
using ElemCD = cutlass::tfloat32_t;
using Acc  = float;
using TileShape    = cute::Shape<cute::_64, cute::_64, cute::_64>;
using ClusterShape = cute::Shape<cute::_1, cute::_1, cute::_1>;

using CollectiveEpilogue = typename cutlass::epilogue::collective::CollectiveBuilder<
    cutlass::arch::Sm90, cutlass::arch::OpClassTensorOp,
    TileShape, ClusterShape,
    cutlass::epilogue::collective::EpilogueTileAuto,
    Acc, Acc,
    ElemCD, cutlass::layout::RowMajor, 128 / cutlass::sizeof_bits<ElemCD>::value,
    ElemCD, cutlass::layout::RowMajor, 128 / cutlass::sizeof_bits<ElemCD>::value,
    cutlass::epilogue::collective::EpilogueScheduleAuto
  >::CollectiveOp;

using CollectiveMainloop = typename cutlass::gemm::collective::CollectiveBuilder<
    cutlass::arch::Sm90, cutlass::arch::OpClassTensorOp,
    ElemA, cutlass::layout::ColumnMajor, 128 / cutlass::sizeof_bits<ElemA>::value,
    ElemB, cutlass::layout::ColumnMajor, 128 / cutlass::sizeof_bits<ElemB>::value,
    Acc,
    TileShape, ClusterShape,
    cutlass::gemm::collective::StageCountAutoCarveout<static_cast<int>(sizeof(typename CollectiveEpilogue::SharedStorage))>,
    cutlass::gemm::collective::KernelScheduleAuto
  >::CollectiveOp;

using GemmKernel = cutlass::gemm::kernel::GemmUniversal<
    cute::Shape<int,int,int,int>,
    CollectiveMainloop,
    CollectiveEpilogue
>;
using Gemm = cutlass::gemm::device::GemmUniversalAdapter<GemmKernel>;

// Force the device kernel symbol into the cubin without needing a host main.
auto* _anchor = &cutlass::device_kernel<GemmKernel>;


// ===== COMPILED SASS (sm_90a) =====

	.target	sm_90a

	.elftype	@"ET_EXEC"


//--------------------- .note.nv.tkinfo           --------------------------
	.section	.note.nv.tkinfo,"",@"SHT_NOTE"
	.sectionflags	@"SHF_NOTE_NV_TKINFO"
	.tkinfo
        /*0018*/ 	.word	0x00000002
        /*0030*/ 	.string	""
        /*0030*/ 	.string	"ptxas"
        /*0030*/ 	.string	"Cuda compilation tools, release 13.0, V13.0.88"
        /*0030*/ 	.string	"Build cuda_13.0.r13.0/compiler.36424714_0"
        /*0030*/ 	.string	"-arch sm_90a -m 64 "



//--------------------- .note.nv.cuinfo           --------------------------
	.section	.note.nv.cuinfo,"",@"SHT_NOTE"
	.sectionflags	@"SHF_NOTE_NV_CUINFO"
        /*0018*/ 	.short	0x0002
        /*001a*/ 	.short	0x005a
        /*001c*/ 	.short	0x0082
	.zero		2


//--------------------- .nv.info                  --------------------------
	.section	.nv.info,"",@"SHT_CUDA_INFO"
	.align	4


	//----- nvinfo : EIATTR_REGCOUNT
	.align		4
        /*0000*/ 	.byte	0x04, 0x2f
        /*0002*/ 	.short	(.L_16 - .L_15)
	.align		4
.L_15:
        /*0004*/ 	.word	index@(_ZN7cutlass13device_kernelINS_4gemm6kernel13GemmUniversalIN4cute5tupleIJiiiiEEENS1_10collective13CollectiveMmaINS1_39MainloopSm90TmaGmmaRmemAWarpSpecializedILi7ENS5_IJNS4_1CILi1EEESB_SB_EEENS1_32KernelTmaWarpSpecializedPingpongEEENS5_IJNSA_ILi64EEESF_SF_EEENS_10tfloat32_tENS5_IJSB_llEEESH_NS5_IJlSB_lEEENS4_8TiledMMAINS4_8MMA_AtomIJNS4_4SM904GMMA29MMA_64x64x8_F32TF32TF32_RS_TNILNSN_7ScaleInE1ELSP_1EEEEEENS4_6LayoutISC_NS5_IJNSA_ILi0EEEST_ST_EEEEENS5_IJNS4_10UnderscoreESW_SW_EEEEENS4_13SM90_TMA_LOADENS4_14ComposedLayoutINS4_7SwizzleILi1ELi4ELi3EEENS4_18smem_ptr_flag_bitsILi32EEENSS_INS5_IJNSA_ILi8EEES15_EEENS5_IJSB_S15_EEEEEEENS4_9Copy_AtomIJNS4_39AutoVectorizingCopyWithAssumedAlignmentILi128EEESH_EEENS4_8identityESZ_NS10_INS11_ILi3ELi4ELi3EEES14_NSS_INS5_IJS15_NSA_ILi32EEEEEENS5_IJS1G_SB_EEEEEEEvS1E_EENS_8epilogue10collective6detail29Sm90TmaWarpSpecializedAdapterINS1N_15DefaultEpilogueISH_SJ_SJ_NS1M_6thread17LinearCombinationISH_Li1EffLNS1R_9ScaleType4KindE0ELNS_15FloatRoundStyleE2ESH_EENS1_15EpilogueDefaultEEEEEvvEEEEvNT_6ParamsE)
        /*0008*/ 	.word	0x000000a8


	//----- nvinfo : EIATTR_FRAME_SIZE
	.align		4
.L_16:
        /*000c*/ 	.byte	0x04, 0x11
        /*000e*/ 	.short	(.L_18 - .L_17)
	.align		4
.L_17:
        /*0010*/ 	.word	index@(_ZN7cutlass13device_kernelINS_4gemm6kernel13GemmUniversalIN4cute5tupleIJiiiiEEENS1_10collective13CollectiveMmaINS1_39MainloopSm90TmaGmmaRmemAWarpSpecializedILi7ENS5_IJNS4_1CILi1EEESB_SB_EEENS1_32KernelTmaWarpSpecializedPingpongEEENS5_IJNSA_ILi64EEESF_SF_EEENS_10tfloat32_tENS5_IJSB_llEEESH_NS5_IJlSB_lEEENS4_8TiledMMAINS4_8MMA_AtomIJNS4_4SM904GMMA29MMA_64x64x8_F32TF32TF32_RS_TNILNSN_7ScaleInE1ELSP_1EEEEEENS4_6LayoutISC_NS5_IJNSA_ILi0EEEST_ST_EEEEENS5_IJNS4_10UnderscoreESW_SW_EEEEENS4_13SM90_TMA_LOADENS4_14ComposedLayoutINS4_7SwizzleILi1ELi4ELi3EEENS4_18smem_ptr_flag_bitsILi32EEENSS_INS5_IJNSA_ILi8EEES15_EEENS5_IJSB_S15_EEEEEEENS4_9Copy_AtomIJNS4_39AutoVectorizingCopyWithAssumedAlignmentILi128EEESH_EEENS4_8identityESZ_NS10_INS11_ILi3ELi4ELi3EEES14_NSS_INS5_IJS15_NSA_ILi32EEEEEENS5_IJS1G_SB_EEEEEEEvS1E_EENS_8epilogue10collective6detail29Sm90TmaWarpSpecializedAdapterINS1N_15DefaultEpilogueISH_SJ_SJ_NS1M_6thread17LinearCombinationISH_Li1EffLNS1R_9ScaleType4KindE0ELNS_15FloatRoundStyleE2ESH_EENS1_15EpilogueDefaultEEEEEvvEEEEvNT_6ParamsE)
        /*0014*/ 	.word	0x00000000


	//----- nvinfo : EIATTR_MIN_STACK_SIZE
	.align		4
.L_18:
        /*0018*/ 	.byte	0x04, 0x12
        /*001a*/ 	.short	(.L_20 - .L_19)
	.align		4
.L_19:
        /*001c*/ 	.word	index@(_ZN7cutlass13device_kernelINS_4gemm6kernel13GemmUniversalIN4cute5tupleIJiiiiEEENS1_10collective13CollectiveMmaINS1_39MainloopSm90TmaGmmaRmemAWarpSpecializedILi7ENS5_IJNS4_1CILi1EEESB_SB_EEENS1_32KernelTmaWarpSpecializedPingpongEEENS5_IJNSA_ILi64EEESF_SF_EEENS_10tfloat32_tENS5_IJSB_llEEESH_NS5_IJlSB_lEEENS4_8TiledMMAINS4_8MMA_AtomIJNS4_4SM904GMMA29MMA_64x64x8_F32TF32TF32_RS_TNILNSN_7ScaleInE1ELSP_1EEEEEENS4_6LayoutISC_NS5_IJNSA_ILi0EEEST_ST_EEEEENS5_IJNS4_10UnderscoreESW_SW_EEEEENS4_13SM90_TMA_LOADENS4_14ComposedLayoutINS4_7SwizzleILi1ELi4ELi3EEENS4_18smem_ptr_flag_bitsILi32EEENSS_INS5_IJNSA_ILi8EEES15_EEENS5_IJSB_S15_EEEEEEENS4_9Copy_AtomIJNS4_39AutoVectorizingCopyWithAssumedAlignmentILi128EEESH_EEENS4_8identityESZ_NS10_INS11_ILi3ELi4ELi3EEES14_NSS_INS5_IJS15_NSA_ILi32EEEEEENS5_IJS1G_SB_EEEEEEEvS1E_EENS_8epilogue10collective6detail29Sm90TmaWarpSpecializedAdapterINS1N_15DefaultEpilogueISH_SJ_SJ_NS1M_6thread17LinearCombinationISH_Li1EffLNS1R_9ScaleType4KindE0ELNS_15FloatRoundStyleE2ESH_EENS1_15EpilogueDefaultEEEEEvvEEEEvNT_6ParamsE)
        /*0020*/ 	.word	0x00000000
.L_20:


//--------------------- .nv.compat                --------------------------
	.section	.nv.compat,"",@"SHT_CUDA_COMPAT_INFO"
	.align	4
        /*0000*/ 	.byte	0x02, 0x09, 0x01, 0x00, 0x02, 0x02, 0x04, 0x00, 0x02, 0x05, 0x05, 0x00, 0x03, 0x07, 0x01, 0x01
        /*0010*/ 	.byte	0x02, 0x03, 0x01, 0x00, 0x02, 0x06, 0x01, 0x00, 0x04, 0x0b, 0x08, 0x00, 0x00, 0x00, 0x00, 0x00
        /*0020*/ 	.byte	0x00, 0x00, 0x00, 0x00


//--------------------- .nv.info._ZN7cutlass13device_kernelINS_4gemm6kernel13GemmUniversalIN4cute5tupleIJiiiiEEENS1_10collective13CollectiveMmaINS1_39MainloopSm90TmaGmmaRmemAWarpSpecializedILi7ENS5_IJNS4_1CILi1EEESB_SB_EEENS1_32KernelTmaWarpSpecializedPingpongEEENS5_IJNSA_ILi64EEESF_SF_EEENS_10tfloat32_tENS5_IJSB_llEEESH_NS5_IJlSB_lEEENS4_8TiledMMAINS4_8MMA_AtomIJNS4_4SM904GMMA29MMA_64x64x8_F32TF32TF32_RS_TNILNSN_7ScaleInE1ELSP_1EEEEEENS4_6LayoutISC_NS5_IJNSA_ILi0EEEST_ST_EEEEENS5_IJNS4_10UnderscoreESW_SW_EEEEENS4_13SM90_TMA_LOADENS4_14ComposedLayoutINS4_7SwizzleILi1ELi4ELi3EEENS4_18smem_ptr_flag_bitsILi32EEENSS_INS5_IJNSA_ILi8EEES15_EEENS5_IJSB_S15_EEEEEEENS4_9Copy_AtomIJNS4_39AutoVectorizingCopyWithAssumedAlignmentILi128EEESH_EEENS4_8identityESZ_NS10_INS11_ILi3ELi4ELi3EEES14_NSS_INS5_IJS15_NSA_ILi32EEEEEENS5_IJS1G_SB_EEEEEEEvS1E_EENS_8epilogue10collective6detail29Sm90TmaWarpSpecializedAdapterINS1N_15DefaultEpilogueISH_SJ_SJ_NS1M_6thread17LinearCombinationISH_Li1EffLNS1R_9ScaleType4KindE0ELNS_15FloatRoundStyleE2ESH_EENS1_15EpilogueDefaultEEEEEvvEEEEvNT_6ParamsE --------------------------
	.section	.nv.info._ZN7cutlass13device_kernelINS_4gemm6kernel13GemmUniversalIN4cute5tupleIJiiiiEEENS1_10collective13CollectiveMmaINS1_39MainloopSm90TmaGmmaRmemAWarpSpecializedILi7ENS5_IJNS4_1CILi1EEESB_SB_EEENS1_32KernelTmaWarpSpecializedPingpongEEENS5_IJNSA_ILi64EEESF_SF_EEENS_10tfloat32_tENS5_IJSB_llEEESH_NS5_IJlSB_lEEENS4_8TiledMMAINS4_8MMA_AtomIJNS4_4SM904GMMA29MMA_64x64x8_F32TF32TF32_RS_TNILNSN_7ScaleInE1ELSP_1EEEEEENS4_6LayoutISC_NS5_IJNSA_ILi0EEEST_ST_EEEEENS5_IJNS4_10UnderscoreESW_SW_EEEEENS4_13SM90_TMA_LOADENS4_14ComposedLayoutINS4_7SwizzleILi1ELi4ELi3EEENS4_18smem_ptr_flag_bitsILi32EEENSS_INS5_IJNSA_ILi8EEES15_EEENS5_IJSB_S15_EEEEEEENS4_9Copy_AtomIJNS4_39AutoVectorizingCopyWithAssumedAlignmentILi128EEESH_EEENS4_8identityESZ_NS10_INS11_ILi3ELi4ELi3EEES14_NSS_INS5_IJS15_NSA_ILi32EEEEEENS5_IJS1G_SB_EEEEEEEvS1E_EENS_8epilogue10collective6detail29Sm90TmaWarpSpecializedAdapterINS1N_15DefaultEpilogueISH_SJ_SJ_NS1M_6thread17LinearCombinationISH_Li1EffLNS1R_9ScaleType4KindE0ELNS_15FloatRoundStyleE2ESH_EENS1_15EpilogueDefaultEEEEEvvEEEEvNT_6ParamsE,"",@"SHT_CUDA_INFO"
	.sectionflags	@""
	.align	4


	//----- nvinfo : EIATTR_CUDA_API_VERSION
	.align		4
        /*0000*/ 	.byte	0x04, 0x37
        /*0002*/ 	.short	(.L_22 - .L_21)
.L_21:
        /*0004*/ 	.word	0x00000082


	//----- nvinfo : EIATTR_KPARAM_INFO
	.align		4
.L_22:
        /*0008*/ 	.byte	0x04, 0x17
        /*000a*/ 	.short	(.L_24 - .L_23)
.L_23:
        /*000c*/ 	.word	0x00000000
        /*0010*/ 	.short	0x0000
        /*0012*/ 	.short	0x0070
        /*0014*/ 	.byte	0x00, 0xf0, 0x01, 0x10


	//----- nvinfo : EIATTR_SPARSE_MMA_MASK
	.align		4
.L_24:
        /*0018*/ 	.byte	0x03, 0x50
        /*001a*/ 	.short	0x0000


	//----- nvinfo : EIATTR_MAXREG_COUNT
	.align		4
        /*001c*/ 	.byte	0x03, 0x1b
        /*001e*/ 	.short	0x00a8


	//----- nvinfo : EIATTR_NUM_BARRIERS
	.align		4
        /*0020*/ 	.byte	0x02, 0x4c
        /*0022*/ 	.byte	0x01
	.zero		1


	//----- nvinfo : EIATTR_EXTERNS
	.align		4
        /*0024*/ 	.byte	0x04, 0x0f
        /*0026*/ 	.short	(.L_26 - .L_25)


	//   ....[0]....
	.align		4
.L_25:
        /*0028*/ 	.word	index@(__assertfail)


	//----- nvinfo : EIATTR_MERCURY_ISA_VERSION
	.align		4
.L_26:
        /*002c*/ 	.byte	0x03, 0x5f
        /*002e*/ 	.short	0x0101


	//----- nvinfo : EIATTR_INT_WARP_WIDE_INSTR_OFFSETS
	.align		4
        /*0030*/ 	.byte	0x04, 0x31
        /*0032*/ 	.short	(.L_28 - .L_27)


	//   ....[0]....
.L_27:
        /*0034*/ 	.word	0x000004d0


	//   ....[1]....
        /*0038*/ 	.word	0x000004f0


	//   ....[2]....
        /*003c*/ 	.word	0x00000570


	//   ....[3]....
        /*0040*/ 	.word	0x00000580


	//   ....[4]....
        /*0044*/ 	.word	0x00000590


	//   ....[5]....
        /*0048*/ 	.word	0x000005b0


	//   ....[6]....
        /*004c*/ 	.word	0x00000610


	//   ....[7]....
        /*0050*/ 	.word	0x00000630


	//----- nvinfo : EIATTR_COOP_GROUP_MASK_REGIDS
	.align		4
.L_28:
        /*0054*/ 	.byte	0x04, 0x29
        /*0056*/ 	.short	(.L_30 - .L_29)


	//   ....[0]....
.L_29:
        /*0058*/ 	.word	0xffffffff


	//   ....[1]....
        /*005c*/ 	.word	0xffffffff


	//   ....[2]....
        /*0060*/ 	.word	0xffffffff


	//   ....[3]....
        /*0064*/ 	.word	0xffffffff


	//   ....[4]....
        /*0068*/ 	.word	0xffffffff


	//   ....[5]....
        /*006c*/ 	.word	0xffffffff


	//   ....[6]....
        /*0070*/ 	.word	0x0500000f


	//----- nvinfo : EIATTR_COOP_GROUP_INSTR_OFFSETS
	.align		4
.L_30:
        /*0074*/ 	.byte	0x04, 0x28
        /*0076*/ 	.short	(.L_32 - .L_31)


	//   ....[0]....
.L_31:
        /*0078*/ 	.word	0x00000060


	//   ....[1]....
        /*007c*/ 	.word	0x00000080


	//   ....[2]....
        /*0080*/ 	.word	0x00000180


	//   ....[3]....
        /*0084*/ 	.word	0x000003f0


	//   ....[4]....
        /*0088*/ 	.word	0x00000430


	//   ....[5]....
        /*008c*/ 	.word	0x00000470


	//   ....[6]....
        /*0090*/ 	.word	0x000072e0


	//----- nvinfo : EIATTR_REG_RECONFIG
	.align		4
.L_32:
        /*0094*/ 	.byte	0x01, 0x54
	.zero		2


	//----- nvinfo : EIATTR_SYSCALL_OFFSETS
	.align		4
        /*0098*/ 	.byte	0x04, 0x46
        /*009a*/ 	.short	(.L_34 - .L_33)


	//   ....[0]....
.L_33:
        /*009c*/ 	.word	0x00001790


	//   ....[1]....
        /*00a0*/ 	.word	0x000018d0


	//   ....[2]....
        /*00a4*/ 	.word	0x000019c0


	//   ....[3]....
        /*00a8*/ 	.word	0x00005ec0


	//   ....[4]....
        /*00ac*/ 	.word	0x00005ff0


	//----- nvinfo : EIATTR_MBARRIER_INSTR_OFFSETS
	.align		4
.L_34:
        /*00b0*/ 	.byte	0x04, 0x39
        /*00b2*/ 	.short	(.L_36 - .L_35)


	//   ....[0]....
.L_35:
        /*00b4*/ 	.word	0x00000300
        /*00b8*/ 	.word	0x000000ff
        /*00bc*/ 	.word	0x00000000
        /*00c0*/ 	.short	0x0100
        /*00c2*/ 	.byte	0x05
	.zero		1


	//   ....[1]....
        /*00c4*/ 	.word	0x00000310
        /*00c8*/ 	.word	0x000000ff
        /*00cc*/ 	.word	0x00000038
        /*00d0*/ 	.short	0x0100
        /*00d2*/ 	.byte	0x05
	.zero		1


	//   ....[2]....
        /*00d4*/ 	.word	0x00000320
        /*00d8*/ 	.word	0x000000ff
        /*00dc*/ 	.word	0x00000008
        /*00e0*/ 	.short	0x0100
        /*00e2*/ 	.byte	0x05
	.zero		1


	//   ....[3]....
        /*00e4*/ 	.word	0x00000330
        /*00e8*/ 	.word	0x000000ff
        /*00ec*/ 	.word	0x00000040
        /*00f0*/ 	.short	0x0100
        /*00f2*/ 	.byte	0x05
	.zero		1


	//   ....[4]....
        /*00f4*/ 	.word	0x00000340
        /*00f8*/ 	.word	0x000000ff
        /*00fc*/ 	.word	0x00000010
        /*0100*/ 	.short	0x0100
        /*0102*/ 	.byte	0x05
	.zero		1


	//   ....[5]....
        /*0104*/ 	.word	0x00000350
        /*0108*/ 	.word	0x000000ff
        /*010c*/ 	.word	0x00000048
        /*0110*/ 	.short	0x0100
        /*0112*/ 	.byte	0x05
	.zero		1


	//   ....[6]....
        /*0114*/ 	.word	0x00000360
        /*0118*/ 	.word	0x000000ff
        /*011c*/ 	.word	0x00000018
        /*0120*/ 	.short	0x0100
        /*0122*/ 	.byte	0x05
	.zero		1


	//   ....[7]....
        /*0124*/ 	.word	0x00000370
        /*0128*/ 	.word	0x000000ff
        /*012c*/ 	.word	0x00000050
        /*0130*/ 	.short	0x0100
        /*0132*/ 	.byte	0x05
	.zero		1


	//   ....[8]....
        /*0134*/ 	.word	0x00000380
        /*0138*/ 	.word	0x000000ff
        /*013c*/ 	.word	0x00000020
        /*0140*/ 	.short	0x0100
        /*0142*/ 	.byte	0x05
	.zero		1


	//   ....[9]....
        /*0144*/ 	.word	0x00000390
        /*0148*/ 	.word	0x000000ff
        /*014c*/ 	.word	0x00000058
        /*0150*/ 	.short	0x0100
        /*0152*/ 	.byte	0x05
	.zero		1


	//   ....[10]....
        /*0154*/ 	.word	0x000003a0
        /*0158*/ 	.word	0x000000ff
        /*015c*/ 	.word	0x00000028
        /*0160*/ 	.short	0x0100
        /*0162*/ 	.byte	0x05
	.zero		1


	//   ....[11]....
        /*0164*/ 	.word	0x000003b0
        /*0168*/ 	.word	0x000000ff
        /*016c*/ 	.word	0x00000060
        /*0170*/ 	.short	0x0100
        /*0172*/ 	.byte	0x05
	.zero		1


	//   ....[12]....
        /*0174*/ 	.word	0x000003c0
        /*0178*/ 	.word	0x000000ff
        /*017c*/ 	.word	0x00000030
        /*0180*/ 	.short	0x0100
        /*0182*/ 	.byte	0x05
	.zero		1


	//   ....[13]....
        /*0184*/ 	.word	0x000003d0
        /*0188*/ 	.word	0x000000ff
        /*018c*/ 	.word	0x00000068
        /*0190*/ 	.short	0x0100
        /*0192*/ 	.byte	0x05
	.zero		1


	//   ....[14]....
        /*0194*/ 	.word	0x00000650
        /*0198*/ 	.word	0x000000ff
        /*019c*/ 	.word	0x000000a0
        /*01a0*/ 	.short	0x0100
        /*01a2*/ 	.byte	0x05
	.zero		1


	//   ....[15]....
        /*01a4*/ 	.word	0x00000660
        /*01a8*/ 	.word	0x000000ff
        /*01ac*/ 	.word	0x000000a8
        /*01b0*/ 	.short	0x0100
        /*01b2*/ 	.byte	0x05
	.zero		1


	//   ....[16]....
        /*01b4*/ 	.word	0x000006a0
        /*01b8*/ 	.word	0x000000ff
        /*01bc*/ 	.word	0x00000080
        /*01c0*/ 	.short	0x0100
        /*01c2*/ 	.byte	0x0a
	.zero		1


	//   ....[17]....
        /*01c4*/ 	.word	0x000006c0
        /*01c8*/ 	.word	0x000000ff
        /*01cc*/ 	.word	0x00000088
        /*01d0*/ 	.short	0x0100
        /*01d2*/ 	.byte	0x0a
	.zero		1


	//   ....[18]....
        /*01d4*/ 	.word	0x000006d0
        /*01d8*/ 	.word	0x000000ff
        /*01dc*/ 	.word	0x00000090
        /*01e0*/ 	.short	0x0100
        /*01e2*/ 	.byte	0x0a
	.zero		1


	//   ....[19]....
        /*01e4*/ 	.word	0x000006e0
        /*01e8*/ 	.word	0x000000ff
        /*01ec*/ 	.word	0x00000098
        /*01f0*/ 	.short	0x0100
        /*01f2*/ 	.byte	0x0a
	.zero		1


	//   ....[20]....
        /*01f4*/ 	.word	0x00001640
        /*01f8*/ 	.word	0x00000045
        /*01fc*/ 	.word	0xfffffff8
        /*0200*/ 	.short	0x010a
        /*0202*/ 	.byte	0x3f
	.zero		1


	//   ....[21]....
        /*0204*/ 	.word	0x00001a70
        /*0208*/ 	.word	0x00000003
        /*020c*/ 	.word	0x00000000
        /*0210*/ 	.short	0x010a
        /*0212*/ 	.byte	0x3f
	.zero		1


	//   ....[22]....
        /*0214*/ 	.word	0x00001ab0
        /*0218*/ 	.word	0x00000003
        /*021c*/ 	.word	0x00000000
        /*0220*/ 	.short	0x010a
        /*0222*/ 	.byte	0x3f
	.zero		1


	//   ....[23]....
        /*0224*/ 	.word	0x00001bf0
        /*0228*/ 	.word	0x00000003
        /*022c*/ 	.word	0x00000000
        /*0230*/ 	.short	0x010a
        /*0232*/ 	.byte	0x3f
	.zero		1


	//   ....[24]....
        /*0234*/ 	.word	0x000021a0
        /*0238*/ 	.word	0x00000003
        /*023c*/ 	.word	0x00000000
        /*0240*/ 	.short	0x010a
        /*0242*/ 	.byte	0x3f
	.zero		1


	//   ....[25]....
        /*0244*/ 	.word	0x00002350
        /*0248*/ 	.word	0x00000006
        /*024c*/ 	.word	0x00000000
        /*0250*/ 	.short	0x010a
        /*0252*/ 	.byte	0x3f
	.zero		1


	//   ....[26]....
        /*0254*/ 	.word	0x00002530
        /*0258*/ 	.word	0x000000ff
        /*025c*/ 	.word	0x00000000
        /*0260*/ 	.short	0x0101
        /*0262*/ 	.byte	0x06
	.zero		1


	//   ....[27]....
        /*0264*/ 	.word	0x00002900
        /*0268*/ 	.word	0x00000006
        /*026c*/ 	.word	0x00000000
        /*0270*/ 	.short	0x010a
        /*0272*/ 	.byte	0x3f
	.zero		1


	//   ....[28]....
        /*0274*/ 	.word	0x00002c40
        /*0278*/ 	.word	0x000000ff
        /*027c*/ 	.word	0x00000000
        /*0280*/ 	.short	0x0101
        /*0282*/ 	.byte	0x04
	.zero		1


	//   ....[29]....
        /*0284*/ 	.word	0x00003050
        /*0288*/ 	.word	0x0000004d
        /*028c*/ 	.word	0x00000000
        /*0290*/ 	.short	0x0101
        /*0292*/ 	.byte	0x2f
	.zero		1


	//   ....[30]....
        /*0294*/ 	.word	0x00003130
        /*0298*/ 	.word	0x000000ff
        /*029c*/ 	.word	0x00000000
        /*02a0*/ 	.short	0x0101
        /*02a2*/ 	.byte	0x04
	.zero		1


	//   ....[31]....
        /*02a4*/ 	.word	0x000031a0
        /*02a8*/ 	.word	0x00000045
        /*02ac*/ 	.word	0x00000008
        /*02b0*/ 	.short	0x010a
        /*02b2*/ 	.byte	0x3f
	.zero		1


	//   ....[32]....
        /*02b4*/ 	.word	0x000054f0
        /*02b8*/ 	.word	0x00000046
        /*02bc*/ 	.word	0x00000000
        /*02c0*/ 	.short	0x0101
        /*02c2*/ 	.byte	0x2f
	.zero		1


	//   ....[33]....
        /*02c4*/ 	.word	0x00006130
        /*02c8*/ 	.word	0x00000007
        /*02cc*/ 	.word	0x00000038
        /*02d0*/ 	.short	0x010a
        /*02d2*/ 	.byte	0x3f
	.zero		1


	//   ....[34]....
        /*02d4*/ 	.word	0x000067a0
        /*02d8*/ 	.word	0x00000006
        /*02dc*/ 	.word	0x000000a8
        /*02e0*/ 	.short	0x0101
        /*02e2*/ 	.byte	0x3f
	.zero		1


	//   ....[35]....
        /*02e4*/ 	.word	0x00006ea0
        /*02e8*/ 	.word	0x00000005
        /*02ec*/ 	.word	0x00000000
        /*02f0*/ 	.short	0x010a
        /*02f2*/ 	.byte	0x3f
	.zero		1


	//   ....[36]....
        /*02f4*/ 	.word	0x00006f20
        /*02f8*/ 	.word	0x00000007
        /*02fc*/ 	.word	0x00000000
        /*0300*/ 	.short	0x010a
        /*0302*/ 	.byte	0x3f
	.zero		1


	//   ....[37]....
        /*0304*/ 	.word	0x00006fb0
        /*0308*/ 	.word	0x00000006
        /*030c*/ 	.word	0x00000000
        /*0310*/ 	.short	0x010a
        /*0312*/ 	.byte	0x3f
	.zero		1


	//   ....[38]....
        /*0314*/ 	.word	0x00007040
        /*0318*/ 	.word	0x00000009
        /*031c*/ 	.word	0x00000000
        /*0320*/ 	.short	0x010a
        /*0322*/ 	.byte	0x3f
	.zero		1


	//   ....[39]....
        /*0324*/ 	.word	0x000070d0
        /*0328*/ 	.word	0x00000008
        /*032c*/ 	.word	0x00000000
        /*0330*/ 	.short	0x010a
        /*0332*/ 	.byte	0x3f
	.zero		1


	//   ....[40]....
        /*0334*/ 	.word	0x00007160
        /*0338*/ 	.word	0x0000000b
        /*033c*/ 	.word	0x00000000
        /*0340*/ 	.short	0x010a
        /*0342*/ 	.byte	0x3f
	.zero		1


	//   ....[41]....
        /*0344*/ 	.word	0x000071f0
        /*0348*/ 	.word	0x00000003
        /*034c*/ 	.word	0x00000000
        /*0350*/ 	.short	0x010a
        /*0352*/ 	.byte	0x3f
	.zero		1


	//   ....[42]....
        /*0354*/ 	.word	0x00007250
        /*0358*/ 	.word	0x00000045
        /*035c*/ 	.word	0xfffffff8
        /*0360*/ 	.short	0x010a
        /*0362*/ 	.byte	0x3f
	.zero		1


	//   ....[43]....
        /*0364*/ 	.word	0x00007310
        /*0368*/ 	.word	0x00000003
        /*036c*/ 	.word	0x00000000
        /*0370*/ 	.short	0x010a
        /*0372*/ 	.byte	0x3f
	.zero		1


	//   ....[44]....
        /*0374*/ 	.word	0x00007360
        /*0378*/ 	.word	0x00000003
        /*037c*/ 	.word	0x00000000
        /*0380*/ 	.short	0x010a
        /*0382*/ 	.byte	0x3f
	.zero		1


	//   ....[45]....
        /*0384*/ 	.word	0x000073b0
        /*0388*/ 	.word	0x00000006
        /*038c*/ 	.word	0x00000000
        /*0390*/ 	.short	0x010a
        /*0392*/ 	.byte	0x3f
	.zero		1


	//   ....[46]....
        /*0394*/ 	.word	0x00007400
        /*0398*/ 	.word	0x00000045
        /*039c*/ 	.word	0x00000008
        /*03a0*/ 	.short	0x010a
        /*03a2*/ 	.byte	0x3f
	.zero		1


	//   ....[47]....
        /*03a4*/ 	.word	0x000074d0
        /*03a8*/ 	.word	0x00000007
        /*03ac*/ 	.word	0x00000038
        /*03b0*/ 	.short	0x010a
        /*03b2*/ 	.byte	0x3f
	.zero		1


	//   ....[48]....
        /*03b4*/ 	.word	0x000075a0
        /*03b8*/ 	.word	0x00000005
        /*03bc*/ 	.word	0x00000000
        /*03c0*/ 	.short	0x010a
        /*03c2*/ 	.byte	0x3f
	.zero		1


	//   ....[49]....
        /*03c4*/ 	.word	0x000075f0
        /*03c8*/ 	.word	0x00000007
        /*03cc*/ 	.word	0x00000000
        /*03d0*/ 	.short	0x010a
        /*03d2*/ 	.byte	0x3f
	.zero		1


	//   ....[50]....
        /*03d4*/ 	.word	0x00007640
        /*03d8*/ 	.word	0x00000006
        /*03dc*/ 	.word	0x00000000
        /*03e0*/ 	.short	0x010a
        /*03e2*/ 	.byte	0x3f
	.zero		1


	//   ....[51]....
        /*03e4*/ 	.word	0x00007690
        /*03e8*/ 	.word	0x00000009
        /*03ec*/ 	.word	0x00000000
        /*03f0*/ 	.short	0x010a
        /*03f2*/ 	.byte	0x3f
	.zero		1


	//   ....[52]....
        /*03f4*/ 	.word	0x000076e0
        /*03f8*/ 	.word	0x00000008
        /*03fc*/ 	.word	0x00000000
        /*0400*/ 	.short	0x010a
        /*0402*/ 	.byte	0x3f
	.zero		1


	//   ....[53]....
        /*0404*/ 	.word	0x00007730
        /*0408*/ 	.word	0x0000000b
        /*040c*/ 	.word	0x00000000
        /*0410*/ 	.short	0x010a
        /*0412*/ 	.byte	0x3f
	.zero		1


	//----- nvinfo : EIATTR_NUM_MBARRIERS
	.align		4
.L_36:
        /*0414*/ 	.byte	0x03, 0x38
        /*0416*/ 	.short	0x0014


	//----- nvinfo : EIATTR_EXIT_INSTR_OFFSETS
	.align		4
        /*0418*/ 	.byte	0x04, 0x1c
        /*041a*/ 	.short	(.L_38 - .L_37)


	//   ....[0]....
.L_37:
        /*041c*/ 	.word	0x00001230


	//   ....[1]....
        /*0420*/ 	.word	0x00001290


	//   ....[2]....
        /*0424*/ 	.word	0x00005b40


	//   ....[3]....
        /*0428*/ 	.word	0x00005b70


	//   ....[4]....
        /*042c*/ 	.word	0x00007240


	//----- nvinfo : EIATTR_MAX_THREADS
	.align		4
.L_38:
        /*0430*/ 	.byte	0x04, 0x05
        /*0432*/ 	.short	(.L_40 - .L_39)
.L_39:
        /*0434*/ 	.word	0x00000180
        /*0438*/ 	.word	0x00000001
        /*043c*/ 	.word	0x00000001


	//----- nvinfo : EIATTR_CRS_STACK_SIZE
	.align		4
.L_40:
        /*0440*/ 	.byte	0x04, 0x1e
        /*0442*/ 	.short	(.L_42 - .L_41)
.L_41:
        /*0444*/ 	.word	0x00000000


	//----- nvinfo : EIATTR_CBANK_PARAM_SIZE
	.align		4
.L_42:
        /*0448*/ 	.byte	0x03, 0x19
        /*044a*/ 	.short	0x0470


	//----- nvinfo : EIATTR_PARAM_CBANK
	.align		4
        /*044c*/ 	.byte	0x04, 0x0a
        /*044e*/ 	.short	(.L_44 - .L_43)
	.align		4
.L_43:
        /*0450*/ 	.word	index@(.nv.constant0._ZN7cutlass13device_kernelINS_4gemm6kernel13GemmUniversalIN4cute5tupleIJiiiiEEENS1_10collective13CollectiveMmaINS1_39MainloopSm90TmaGmmaRmemAWarpSpecializedILi7ENS5_IJNS4_1CILi1EEESB_SB_EEENS1_32KernelTmaWarpSpecializedPingpongEEENS5_IJNSA_ILi64EEESF_SF_EEENS_10tfloat32_tENS5_IJSB_llEEESH_NS5_IJlSB_lEEENS4_8TiledMMAINS4_8MMA_AtomIJNS4_4SM904GMMA29MMA_64x64x8_F32TF32TF32_RS_TNILNSN_7ScaleInE1ELSP_1EEEEEENS4_6LayoutISC_NS5_IJNSA_ILi0EEEST_ST_EEEEENS5_IJNS4_10UnderscoreESW_SW_EEEEENS4_13SM90_TMA_LOADENS4_14ComposedLayoutINS4_7SwizzleILi1ELi4ELi3EEENS4_18smem_ptr_flag_bitsILi32EEENSS_INS5_IJNSA_ILi8EEES15_EEENS5_IJSB_S15_EEEEEEENS4_9Copy_AtomIJNS4_39AutoVectorizingCopyWithAssumedAlignmentILi128EEESH_EEENS4_8identityESZ_NS10_INS11_ILi3ELi4ELi3EEES14_NSS_INS5_IJS15_NSA_ILi32EEEEEENS5_IJS1G_SB_EEEEEEEvS1E_EENS_8epilogue10collective6detail29Sm90TmaWarpSpecializedAdapterINS1N_15DefaultEpilogueISH_SJ_SJ_NS1M_6thread17LinearCombinationISH_Li1EffLNS1R_9ScaleType4KindE0ELNS_15FloatRoundStyleE2ESH_EENS1_15EpilogueDefaultEEEEEvvEEEEvNT_6ParamsE)
        /*0454*/ 	.short	0x0210
        /*0456*/ 	.short	0x0470


	//----- nvinfo : EIATTR_SW_WAR
	.align		4
.L_44:
        /*0458*/ 	.byte	0x04, 0x36
        /*045a*/ 	.short	(.L_46 - .L_45)
.L_45:
        /*045c*/ 	.word	0x00000008
.L_46:


//--------------------- .nv.callgraph             --------------------------
	.section	.nv.callgraph,"",@"SHT_CUDA_CALLGRAPH"
	.align	4
	.sectionentsize	8
	.align		4
        /*0000*/ 	.word	0x00000000
	.align		4
        /*0004*/ 	.word	0xffffffff
	.align		4
        /*0008*/ 	.word	index@(_ZN7cutlass13device_kernelINS_4gemm6kernel13GemmUniversalIN4cute5tupleIJiiiiEEENS1_10collective13CollectiveMmaINS1_39MainloopSm90TmaGmmaRmemAWarpSpecializedILi7ENS5_IJNS4_1CILi1EEESB_SB_EEENS1_32KernelTmaWarpSpecializedPingpongEEENS5_IJNSA_ILi64EEESF_SF_EEENS_10tfloat32_tENS5_IJSB_llEEESH_NS5_IJlSB_lEEENS4_8TiledMMAINS4_8MMA_AtomIJNS4_4SM904GMMA29MMA_64x64x8_F32TF32TF32_RS_TNILNSN_7ScaleInE1ELSP_1EEEEEENS4_6LayoutISC_NS5_IJNSA_ILi0EEEST_ST_EEEEENS5_IJNS4_10UnderscoreESW_SW_EEEEENS4_13SM90_TMA_LOADENS4_14ComposedLayoutINS4_7SwizzleILi1ELi4ELi3EEENS4_18smem_ptr_flag_bitsILi32EEENSS_INS5_IJNSA_ILi8EEES15_EEENS5_IJSB_S15_EEEEEEENS4_9Copy_AtomIJNS4_39AutoVectorizingCopyWithAssumedAlignmentILi128EEESH_EEENS4_8identityESZ_NS10_INS11_ILi3ELi4ELi3EEES14_NSS_INS5_IJS15_NSA_ILi32EEEEEENS5_IJS1G_SB_EEEEEEEvS1E_EENS_8epilogue10collective6detail29Sm90TmaWarpSpecializedAdapterINS1N_15DefaultEpilogueISH_SJ_SJ_NS1M_6thread17LinearCombinationISH_Li1EffLNS1R_9ScaleType4KindE0ELNS_15FloatRoundStyleE2ESH_EENS1_15EpilogueDefaultEEEEEvvEEEEvNT_6ParamsE)
	.align		4
        /*000c*/ 	.word	index@(__assertfail)
	.align		4
        /*0010*/ 	.word	0x00000000
	.align		4
        /*0014*/ 	.word	0xfffffffe
	.align		4
        /*0018*/ 	.word	0x00000000
	.align		4
        /*001c*/ 	.word	0xfffffffd
	.align		4
        /*0020*/ 	.word	0x00000000
	.align		4
        /*0024*/ 	.word	0xfffffffc


//--------------------- .nv.constant4             --------------------------
	.section	.nv.constant4,"a",@progbits
	.align	8
	.align		8
.nv.constant4:
        /*0000*/ 	.dword	__assertfail
	.align		8
        /*0008*/ 	.dword	__unnamed_1
	.align		8
        /*0010*/ 	.dword	__unnamed_2
	.align		8
        /*0018*/ 	.dword	_ZN40_INTERNAL_aed1a1d6_4_k_cu_5c74ab5c_267394cuda3std3__45__cpo5beginE
	.align		8
        /*0020*/ 	.dword	_ZN40_INTERNAL_aed1a1d6_4_k_cu_5c74ab5c_267394cuda3std3__45__cpo3endE
	.align		8
        /*0028*/ 	.dword	_ZN40_INTERNAL_aed1a1d6_4_k_cu_5c74ab5c_267394cuda3std3__45__cpo6cbeginE
	.align		8
        /*0030*/ 	.dword	_ZN40_INTERNAL_aed1a1d6_4_k_cu_5c74ab5c_267394cuda3std3__45__cpo4cendE
	.align		8
        /*0038*/ 	.dword	_ZN40_INTERNAL_aed1a1d6_4_k_cu_5c74ab5c_267394cuda3std3__442_GLOBAL__N__aed1a1d6_4_k_cu_5c74ab5c_267396ignoreE
	.align		8
        /*0040*/ 	.dword	_ZN40_INTERNAL_aed1a1d6_4_k_cu_5c74ab5c_267394cuda3std3__419piecewise_constructE
	.align		8
        /*0048*/ 	.dword	_ZN40_INTERNAL_aed1a1d6_4_k_cu_5c74ab5c_267394cuda3std3__48in_placeE
	.align		8
        /*0050*/ 	.dword	_ZN40_INTERNAL_aed1a1d6_4_k_cu_5c74ab5c_267394cuda3std6ranges3__45__cpo4swapE
	.align		8
        /*0058*/ 	.dword	_ZN40_INTERNAL_aed1a1d6_4_k_cu_5c74ab5c_267394cuda3std6ranges3__45__cpo9iter_moveE
	.align		8
        /*0060*/ 	.dword	_ZN40_INTERNAL_aed1a1d6_4_k_cu_5c74ab5c_267394cute7productE
	.align		8
        /*0068*/ 	.dword	_ZN40_INTERNAL_aed1a1d6_4_k_cu_5c74ab5c_267394cute1_E
	.align		8
        /*0070*/ 	.dword	$str$24
	.align		8
        /*0078*/ 	.dword	$str$25


//--------------------- .text._ZN7cutlass13device_kernelINS_4gemm6kernel13GemmUniversalIN4cute5tupleIJiiiiEEENS1_10collective13CollectiveMmaINS1_39MainloopSm90TmaGmmaRmemAWarpSpecializedILi7ENS5_IJNS4_1CILi1EEESB_SB_EEENS1_32KernelTmaWarpSpecializedPingpongEEENS5_IJNSA_ILi64EEESF_SF_EEENS_10tfloat32_tENS5_IJSB_llEEESH_NS5_IJlSB_lEEENS4_8TiledMMAINS4_8MMA_AtomIJNS4_4SM904GMMA29MMA_64x64x8_F32TF32TF32_RS_TNILNSN_7ScaleInE1ELSP_1EEEEEENS4_6LayoutISC_NS5_IJNSA_ILi0EEEST_ST_EEEEENS5_IJNS4_10UnderscoreESW_SW_EEEEENS4_13SM90_TMA_LOADENS4_14ComposedLayoutINS4_7SwizzleILi1ELi4ELi3EEENS4_18smem_ptr_flag_bitsILi32EEENSS_INS5_IJNSA_ILi8EEES15_EEENS5_IJSB_S15_EEEEEEENS4_9Copy_AtomIJNS4_39AutoVectorizingCopyWithAssumedAlignmentILi128EEESH_EEENS4_8identityESZ_NS10_INS11_ILi3ELi4ELi3EEES14_NSS_INS5_IJS15_NSA_ILi32EEEEEENS5_IJS1G_SB_EEEEEEEvS1E_EENS_8epilogue10collective6detail29Sm90TmaWarpSpecializedAdapterINS1N_15DefaultEpilogueISH_SJ_SJ_NS1M_6thread17LinearCombinationISH_Li1EffLNS1R_9ScaleType4KindE0ELNS_15FloatRoundStyleE2ESH_EENS1_15EpilogueDefaultEEEEEvvEEEEvNT_6ParamsE --------------------------
	.section	.text._ZN7cutlass13device_kernelINS_4gemm6kernel13GemmUniversalIN4cute5tupleIJiiiiEEENS1_10collective13CollectiveMmaINS1_39MainloopSm90TmaGmmaRmemAWarpSpecializedILi7ENS5_IJNS4_1CILi1EEESB_SB_EEENS1_32KernelTmaWarpSpecializedPingpongEEENS5_IJNSA_ILi64EEESF_SF_EEENS_10tfloat32_tENS5_IJSB_llEEESH_NS5_IJlSB_lEEENS4_8TiledMMAINS4_8MMA_AtomIJNS4_4SM904GMMA29MMA_64x64x8_F32TF32TF32_RS_TNILNSN_7ScaleInE1ELSP_1EEEEEENS4_6LayoutISC_NS5_IJNSA_ILi0EEEST_ST_EEEEENS5_IJNS4_10UnderscoreESW_SW_EEEEENS4_13SM90_TMA_LOADENS4_14ComposedLayoutINS4_7SwizzleILi1ELi4ELi3EEENS4_18smem_ptr_flag_bitsILi32EEENSS_INS5_IJNSA_ILi8EEES15_EEENS5_IJSB_S15_EEEEEEENS4_9Copy_AtomIJNS4_39AutoVectorizingCopyWithAssumedAlignmentILi128EEESH_EEENS4_8identityESZ_NS10_INS11_ILi3ELi4ELi3EEES14_NSS_INS5_IJS15_NSA_ILi32EEEEEENS5_IJS1G_SB_EEEEEEEvS1E_EENS_8epilogue10collective6detail29Sm90TmaWarpSpecializedAdapterINS1N_15DefaultEpilogueISH_SJ_SJ_NS1M_6thread17LinearCombinationISH_Li1EffLNS1R_9ScaleType4KindE0ELNS_15FloatRoundStyleE2ESH_EENS1_15EpilogueDefaultEEEEEvvEEEEvNT_6ParamsE,"ax",@progbits
	.align	128
.text._ZN7cutlass13device_kernelINS_4gemm6kernel13GemmUniversalIN4cute5tupleIJiiiiEEENS1_10collective13CollectiveMmaINS1_39MainloopSm90TmaGmmaRmemAWarpSpecializedILi7ENS5_IJNS4_1CILi1EEESB_SB_EEENS1_32KernelTmaWarpSpecializedPingpongEEENS5_IJNSA_ILi64EEESF_SF_EEENS_10tfloat32_tENS5_IJSB_llEEESH_NS5_IJlSB_lEEENS4_8TiledMMAINS4_8MMA_AtomIJNS4_4SM904GMMA29MMA_64x64x8_F32TF32TF32_RS_TNILNSN_7ScaleInE1ELSP_1EEEEEENS4_6LayoutISC_NS5_IJNSA_ILi0EEEST_ST_EEEEENS5_IJNS4_10UnderscoreESW_SW_EEEEENS4_13SM90_TMA_LOADENS4_14ComposedLayoutINS4_7SwizzleILi1ELi4ELi3EEENS4_18smem_ptr_flag_bitsILi32EEENSS_INS5_IJNSA_ILi8EEES15_EEENS5_IJSB_S15_EEEEEEENS4_9Copy_AtomIJNS4_39AutoVectorizingCopyWithAssumedAlignmentILi128EEESH_EEENS4_8identityESZ_NS10_INS11_ILi3ELi4ELi3EEES14_NSS_INS5_IJS15_NSA_ILi32EEEEEENS5_IJS1G_SB_EEEEEEEvS1E_EENS_8epilogue10collective6detail29Sm90TmaWarpSpecializedAdapterINS1N_15DefaultEpilogueISH_SJ_SJ_NS1M_6thread17LinearCombinationISH_Li1EffLNS1R_9ScaleType4KindE0ELNS_15FloatRoundStyleE2ESH_EENS1_15EpilogueDefaultEEEEEvvEEEEvNT_6ParamsE:
        .type           _ZN7cutlass13device_kernelINS_4gemm6kernel13GemmUniversalIN4cute5tupleIJiiiiEEENS1_10collective13CollectiveMmaINS1_39MainloopSm90TmaGmmaRmemAWarpSpecializedILi7ENS5_IJNS4_1CILi1EEESB_SB_EEENS1_32KernelTmaWarpSpecializedPingpongEEENS5_IJNSA_ILi64EEESF_SF_EEENS_10tfloat32_tENS5_IJSB_llEEESH_NS5_IJlSB_lEEENS4_8TiledMMAINS4_8MMA_AtomIJNS4_4SM904GMMA29MMA_64x64x8_F32TF32TF32_RS_TNILNSN_7ScaleInE1ELSP_1EEEEEENS4_6LayoutISC_NS5_IJNSA_ILi0EEEST_ST_EEEEENS5_IJNS4_10UnderscoreESW_SW_EEEEENS4_13SM90_TMA_LOADENS4_14ComposedLayoutINS4_7SwizzleILi1ELi4ELi3EEENS4_18smem_ptr_flag_bitsILi32EEENSS_INS5_IJNSA_ILi8EEES15_EEENS5_IJSB_S15_EEEEEEENS4_9Copy_AtomIJNS4_39AutoVectorizingCopyWithAssumedAlignmentILi128EEESH_EEENS4_8identityESZ_NS10_INS11_ILi3ELi4ELi3EEES14_NSS_INS5_IJS15_NSA_ILi32EEEEEENS5_IJS1G_SB_EEEEEEEvS1E_EENS_8epilogue10collective6detail29Sm90TmaWarpSpecializedAdapterINS1N_15DefaultEpilogueISH_SJ_SJ_NS1M_6thread17LinearCombinationISH_Li1EffLNS1R_9ScaleType4KindE0ELNS_15FloatRoundStyleE2ESH_EENS1_15EpilogueDefaultEEEEEvvEEEEvNT_6ParamsE,@function
        .size           _ZN7cutlass13device_kernelINS_4gemm6kernel13GemmUniversalIN4cute5tupleIJiiiiEEENS1_10collective13CollectiveMmaINS1_39MainloopSm90TmaGmmaRmemAWarpSpecializedILi7ENS5_IJNS4_1CILi1EEESB_SB_EEENS1_32KernelTmaWarpSpecializedPingpongEEENS5_IJNSA_ILi64EEESF_SF_EEENS_10tfloat32_tENS5_IJSB_llEEESH_NS5_IJlSB_lEEENS4_8TiledMMAINS4_8MMA_AtomIJNS4_4SM904GMMA29MMA_64x64x8_F32TF32TF32_RS_TNILNSN_7ScaleInE1ELSP_1EEEEEENS4_6LayoutISC_NS5_IJNSA_ILi0EEEST_ST_EEEEENS5_IJNS4_10UnderscoreESW_SW_EEEEENS4_13SM90_TMA_LOADENS4_14ComposedLayoutINS4_7SwizzleILi1ELi4ELi3EEENS4_18smem_ptr_flag_bitsILi32EEENSS_INS5_IJNSA_ILi8EEES15_EEENS5_IJSB_S15_EEEEEEENS4_9Copy_AtomIJNS4_39AutoVectorizingCopyWithAssumedAlignmentILi128EEESH_EEENS4_8identityESZ_NS10_INS11_ILi3ELi4ELi3EEES14_NSS_INS5_IJS15_NSA_ILi32EEEEEENS5_IJS1G_SB_EEEEEEEvS1E_EENS_8epilogue10collective6detail29Sm90TmaWarpSpecializedAdapterINS1N_15DefaultEpilogueISH_SJ_SJ_NS1M_6thread17LinearCombinationISH_Li1EffLNS1R_9ScaleType4KindE0ELNS_15FloatRoundStyleE2ESH_EENS1_15EpilogueDefaultEEEEEvvEEEEvNT_6ParamsE,(.L_x_154 - _ZN7cutlass13device_kernelINS_4gemm6kernel13GemmUniversalIN4cute5tupleIJiiiiEEENS1_10collective13CollectiveMmaINS1_39MainloopSm90TmaGmmaRmemAWarpSpecializedILi7ENS5_IJNS4_1CILi1EEESB_SB_EEENS1_32KernelTmaWarpSpecializedPingpongEEENS5_IJNSA_ILi64EEESF_SF_EEENS_10tfloat32_tENS5_IJSB_llEEESH_NS5_IJlSB_lEEENS4_8TiledMMAINS4_8MMA_AtomIJNS4_4SM904GMMA29MMA_64x64x8_F32TF32TF32_RS_TNILNSN_7ScaleInE1ELSP_1EEEEEENS4_6LayoutISC_NS5_IJNSA_ILi0EEEST_ST_EEEEENS5_IJNS4_10UnderscoreESW_SW_EEEEENS4_13SM90_TMA_LOADENS4_14ComposedLayoutINS4_7SwizzleILi1ELi4ELi3EEENS4_18smem_ptr_flag_bitsILi32EEENSS_INS5_IJNSA_ILi8EEES15_EEENS5_IJSB_S15_EEEEEEENS4_9Copy_AtomIJNS4_39AutoVectorizingCopyWithAssumedAlignmentILi128EEESH_EEENS4_8identityESZ_NS10_INS11_ILi3ELi4ELi3EEES14_NSS_INS5_IJS15_NSA_ILi32EEEEEENS5_IJS1G_SB_EEEEEEEvS1E_EENS_8epilogue10collective6detail29Sm90TmaWarpSpecializedAdapterINS1N_15DefaultEpilogueISH_SJ_SJ_NS1M_6thread17LinearCombinationISH_Li1EffLNS1R_9ScaleType4KindE0ELNS_15FloatRoundStyleE2ESH_EENS1_15EpilogueDefaultEEEEEvvEEEEvNT_6ParamsE)
        .other          _ZN7cutlass13device_kernelINS_4gemm6kernel13GemmUniversalIN4cute5tupleIJiiiiEEENS1_10collective13CollectiveMmaINS1_39MainloopSm90TmaGmmaRmemAWarpSpecializedILi7ENS5_IJNS4_1CILi1EEESB_SB_EEENS1_32KernelTmaWarpSpecializedPingpongEEENS5_IJNSA_ILi64EEESF_SF_EEENS_10tfloat32_tENS5_IJSB_llEEESH_NS5_IJlSB_lEEENS4_8TiledMMAINS4_8MMA_AtomIJNS4_4SM904GMMA29MMA_64x64x8_F32TF32TF32_RS_TNILNSN_7ScaleInE1ELSP_1EEEEEENS4_6LayoutISC_NS5_IJNSA_ILi0EEEST_ST_EEEEENS5_IJNS4_10UnderscoreESW_SW_EEEEENS4_13SM90_TMA_LOADENS4_14ComposedLayoutINS4_7SwizzleILi1ELi4ELi3EEENS4_18smem_ptr_flag_bitsILi32EEENSS_INS5_IJNSA_ILi8EEES15_EEENS5_IJSB_S15_EEEEEEENS4_9Copy_AtomIJNS4_39AutoVectorizingCopyWithAssumedAlignmentILi128EEESH_EEENS4_8identityESZ_NS10_INS11_ILi3ELi4ELi3EEES14_NSS_INS5_IJS15_NSA_ILi32EEEEEENS5_IJS1G_SB_EEEEEEEvS1E_EENS_8epilogue10collective6detail29Sm90TmaWarpSpecializedAdapterINS1N_15DefaultEpilogueISH_SJ_SJ_NS1M_6thread17LinearCombinationISH_Li1EffLNS1R_9ScaleType4KindE0ELNS_15FloatRoundStyleE2ESH_EENS1_15EpilogueDefaultEEEEEvvEEEEvNT_6ParamsE,@"STO_CUDA_ENTRY STV_DEFAULT"
_ZN7cutlass13device_kernelINS_4gemm6kernel13GemmUniversalIN4cute5tupleIJiiiiEEENS1_10collective13CollectiveMmaINS1_39MainloopSm90TmaGmmaRmemAWarpSpecializedILi7ENS5_IJNS4_1CILi1EEESB_SB_EEENS1_32KernelTmaWarpSpecializedPingpongEEENS5_IJNSA_ILi64EEESF_SF_EEENS_10tfloat32_tENS5_IJSB_llEEESH_NS5_IJlSB_lEEENS4_8TiledMMAINS4_8MMA_AtomIJNS4_4SM904GMMA29MMA_64x64x8_F32TF32TF32_RS_TNILNSN_7ScaleInE1ELSP_1EEEEEENS4_6LayoutISC_NS5_IJNSA_ILi0EEEST_ST_EEEEENS5_IJNS4_10UnderscoreESW_SW_EEEEENS4_13SM90_TMA_LOADENS4_14ComposedLayoutINS4_7SwizzleILi1ELi4ELi3EEENS4_18smem_ptr_flag_bitsILi32EEENSS_INS5_IJNSA_ILi8EEES15_EEENS5_IJSB_S15_EEEEEEENS4_9Copy_AtomIJNS4_39AutoVectorizingCopyWithAssumedAlignmentILi128EEESH_EEENS4_8identityESZ_NS10_INS11_ILi3ELi4ELi3EEES14_NSS_INS5_IJS15_NSA_ILi32EEEEEENS5_IJS1G_SB_EEEEEEEvS1E_EENS_8epilogue10collective6detail29Sm90TmaWarpSpecializedAdapterINS1N_15DefaultEpilogueISH_SJ_SJ_NS1M_6thread17LinearCombinationISH_Li1EffLNS1R_9ScaleType4KindE0ELNS_15FloatRoundStyleE2ESH_EENS1_15EpilogueDefaultEEEEEvvEEEEvNT_6ParamsE:
[----:B------:R-:W0:Y:S01]  /*0000*/  LDC R1, c[0x0][0x28] ;  /* 0x00000a00ff017b82 */ /* 0x000e220000000800 */
[----:B------:R-:W1:Y:S01]  /*0010*/  S2R R0, SR_TID.X ;  /* 0x0000000000007919 */ /* 0x000e620000002100 */
[----:B------:R-:W-:Y:S01]  /*0020*/  ELECT P0, URZ, PT ;  /* 0x00000000003f782f */ /* 0x000fe20003800000 */
[----:B------:R-:W-:Y:S01]  /*0030*/  BSSY B0, `(.L_x_0) ;  /* 0x0000014000007945 */ /* 0x000fe20003800000 */
[--C-:B-1----:R-:W-:Y:S02]  /*0040*/  SHF.R.U32.HI R2, RZ, 0x5, R0.reuse ;  /* 0x00000005ff027819 */ /* 0x102fe40000011600 */
[----:B------:R-:W-:-:S03]  /*0050*/  SHF.R.U32.HI R69, RZ, 0x7, R0 ;  /* 0x00000007ff457819 */ /* 0x000fc60000011600 */
[----:B------:R-:W1:Y:S02]  /*0060*/  SHFL.IDX PT, R3, R2, RZ, 0x1f ;  /* 0x00001fff02037589 */ /* 0x000e6400000e0000 */
[----:B-1----:R-:W-:Y:S02]  /*0070*/  R2UR UR4, R3 ;  /* 0x00000000030472ca */ /* 0x002fe400000e0000 */
[----:B------:R1:W2:Y:S11]  /*0080*/  SHFL.IDX PT, R3, R69, RZ, 0x1f ;  /* 0x00001fff45037589 */ /* 0x0002b600000e0000 */
[----:B------:R-:W-:-:S02]  /*0090*/  USHF.R.S32.HI UR5, URZ, 0x1f, UR4 ;  /* 0x0000001f3f057899 */ /* 0x000fc40008011404 */
[----:B------:R-:W-:Y:S02]  /*00a0*/  ISETP.NE.OR P0, PT, RZ, UR4, !P0 ;  /* 0x00000004ff007c0c */ /* 0x000fe4000c705670 */
[----:B------:R-:W-:-:S04]  /*00b0*/  ULEA.HI UR5, UR5, UR4, URZ, 0x2 ;  /* 0x0000000405057291 */ /* 0x000fc8000f8f103f */
[----:B------:R-:W-:-:S04]  /*00c0*/  ULOP3.LUT UR5, UR5, 0xfffffffc, URZ, 0xc0, !UPT ;  /* 0xfffffffc05057892 */ /* 0x000fc8000f8ec03f */
[----:B------:R-:W-:-:S03]  /*00d0*/  UIADD3 UR4, UR4, -UR5, URZ ;  /* 0x8000000504047290 */ /* 0x000fc6000fffe03f */
[----:B012---:R-:W-:Y:S09]  /*00e0*/  @P0 BRA `(.L_x_1) ;  /* 0x0000000000200947 */ /* 0x007ff20003800000 */
[----:B------:R-:W-:Y:S02]  /*00f0*/  ULDC.64 UR6, c[0x0][0x198] ;  /* 0x0000660000067ab9 */ /* 0x000fe40000000a00 */
[----:B------:R-:W-:Y:S02]  /*0100*/  UIADD3 UR8, UP0, UR6, 0xf0, URZ ;  /* 0x000000f006087890 */ /* 0x000fe4000ff1e03f */
[----:B------:R-:W-:Y:S02]  /*0110*/  UIADD3 UR6, UP1, UR6, 0x1f0, URZ ;  /* 0x000001f006067890 */ /* 0x000fe4000ff3e03f */
[----:B------:R-:W-:Y:S02]  /*0120*/  UIADD3.X UR9, URZ, UR7, URZ, UP0, !UPT ;  /* 0x000000073f097290 */ /* 0x000fe400087fe43f */
[----:B------:R-:W-:-:S07]  /*0130*/  UIADD3.X UR7, URZ, UR7, URZ, UP1, !UPT ;  /* 0x000000073f077290 */ /* 0x000fce0008ffe43f */
[----:B------:R0:W-:Y:S02]  /*0140*/  UTMACCTL.PF [UR8] ;  /* 0x00000000080079b9 */ /* 0x0001e40008040000 */
[----:B------:R0:W-:Y:S02]  /*0150*/  UTMACCTL.PF [UR6] ;  /* 0x00000000060079b9 */ /* 0x0001e40008040000 */
[----:B0-----:R-:W-:Y:S01]  /*0160*/  NOP ;  /* 0x0000000000007918 */ /* 0x001fe20000000000 */
.L_x_1:
[----:B------:R-:W-:Y:S05]  /*0170*/  BSYNC B0 ;  /* 0x0000000000007941 */ /* 0x000fea0003800000 */
.L_x_0:
[----:B------:R-:W0:Y:S01]  /*0180*/  SHFL.IDX PT, R4, R2, RZ, 0x1f ;  /* 0x00001fff02047589 */ /* 0x000e2200000e0000 */
[----:B------:R-:W-:Y:S01]  /*0190*/  R2UR UR13, R3 ;  /* 0x00000000030d72ca */ /* 0x000fe200000e0000 */
[----:B------:R-:W-:-:S04]  /*01a0*/  UISETP.NE.AND UP0, UPT, UR4, 0x3, UPT ;  /* 0x000000030400788c */ /* 0x000fc8000bf05270 */
[----:B------:R-:W-:-:S08]  /*01b0*/  UISETP.EQ.OR UP0, UPT, UR4, URZ, !UP0 ;  /* 0x0000003f0400728c */ /* 0x000fd0000c702670 */
[----:B------:R-:W-:Y:S02]  /*01c0*/  UIADD3 UR12, UR13, -0x1, URZ ;  /* 0xffffffff0d0c7890 */ /* 0x000fe4000fffe03f */
[----:B------:R-:W-:Y:S02]  /*01d0*/  UISETP.EQ.AND UP0, UPT, UR13, URZ, UP0 ;  /* 0x0000003f0d00728c */ /* 0x000fe40008702270 */
[----:B------:R-:W-:Y:S02]  /*01e0*/  UISETP.GE.U32.AND UP1, UPT, UR12, 0x2, UPT ;  /* 0x000000020c00788c */ /* 0x000fe4000bf26070 */
[----:B------:R-:W-:Y:S01]  /*01f0*/  USEL UR54, URZ, 0x1, !UP0 ;  /* 0x000000013f367887 */ /* 0x000fe2000c000000 */
[----:B0-----:R-:W-:-:S03]  /*0200*/  ISETP.NE.AND P0, PT, R4, RZ, PT ;  /* 0x000000ff0400720c */ /* 0x001fc60003f05270 */
[----:B------:R-:W-:-:S10]  /*0210*/  USEL UR54, UR54, 0x2, UP1 ;  /* 0x0000000236367887 */ /* 0x000fd40008800000 */
[----:B------:R-:W-:Y:S05]  /*0220*/  @P0 BRA `(.L_x_2) ;  /* 0x0000000000700947 */ /* 0x000fea0003800000 */
[----:B------:R-:W0:Y:S01]  /*0230*/  S2UR UR6, SR_CgaCtaId ;  /* 0x00000000000679c3 */ /* 0x000e220000008800 */
[----:B------:R-:W-:Y:S01]  /*0240*/  UMOV UR5, 0x400 ;  /* 0x0000040000057882 */ /* 0x000fe20000000000 */
[----:B------:R-:W-:Y:S01]  /*0250*/  UMOV UR7, 0x1 ;  /* 0x0000000100077882 */ /* 0x000fe20000000000 */
[----:B------:R-:W-:Y:S01]  /*0260*/  UMOV UR8, 0x80 ;  /* 0x0000008000087882 */ /* 0x000fe20000000000 */
[----:B------:R-:W-:Y:S01]  /*0270*/  ELECT P0, URZ, PT ;  /* 0x00000000003f782f */ /* 0x000fe20003800000 */
[----:B------:R-:W-:-:S04]  /*0280*/  UIADD3 UR8, -UR8, 0x100000, URZ ;  /* 0x0010000008087890 */ /* 0x000fc8000fffe13f */
[----:B------:R-:W-:Y:S02]  /*0290*/  USHF.L.U32 UR9, UR8, 0xb, URZ ;  /* 0x0000000b08097899 */ /* 0x000fe4000800063f */
[----:B------:R-:W-:Y:S02]  /*02a0*/  USHF.L.U32 UR8, UR8, 0x1, URZ ;  /* 0x0000000108087899 */ /* 0x000fe4000800063f */
[----:B0-----:R-:W-:Y:S02]  /*02b0*/  ULEA UR5, UR6, UR5, 0x18 ;  /* 0x0000000506057291 */ /* 0x001fe4000f8ec03f */
[----:B------:R-:W-:-:S04]  /*02c0*/  UIADD3 UR6, -UR7, 0x100000, URZ ;  /* 0x0010000007067890 */ /* 0x000fc8000fffe13f */
[----:B------:R-:W-:Y:S02]  /*02d0*/  USHF.L.U32 UR7, UR6, 0xb, URZ ;  /* 0x0000000b06077899 */ /* 0x000fe4000800063f */
[----:B------:R-:W-:Y:S01]  /*02e0*/  USHF.L.U32 UR6, UR6, 0x1, URZ ;  /* 0x0000000106067899 */ /* 0x000fe2000800063f */
[----:B------:R-:W0:Y:S11]  /*02f0*/  FENCE.VIEW.ASYNC.S ;  /* 0x00000000000073c6 */ /* 0x000e360000000000 */
[----:B0-----:R0:W1:Y:S01]  /*0300*/  SYNCS.EXCH.64 URZ, [UR5], UR6 ;  /* 0x00000006053f75b2 */ /* 0x0010620008000100 */
[----:B------:R0:W2:Y:S01]  /*0310*/  SYNCS.EXCH.64 URZ, [UR5+0x38], UR8 ;  /* 0x00003808053f75b2 */ /* 0x0000a20008000100 */
[----:B------:R0:W3:Y:S01]  /*0320*/  SYNCS.EXCH.64 URZ, [UR5+0x8], UR6 ;  /* 0x00000806053f75b2 */ /* 0x0000e20008000100 */
[----:B------:R0:W4:Y:S01]  /*0330*/  SYNCS.EXCH.64 URZ, [UR5+0x40], UR8 ;  /* 0x00004008053f75b2 */ /* 0x0001220008000100 */
[----:B------:R0:W0:Y:S01]  /*0340*/  SYNCS.EXCH.64 URZ, [UR5+0x10], UR6 ;  /* 0x00001006053f75b2 */ /* 0x0000220008000100 */
        /* <DEDUP_REMOVED lines=9> */
[----:B------:R-:W-:Y:S01]  /*03e0*/  NOP ;  /* 0x0000000000007918 */ /* 0x000fe20000000000 */
.L_x_2:
[----:B------:R-:W5:Y:S01]  /*03f0*/  SHFL.IDX PT, R4, R2, RZ, 0x1f ;  /* 0x00001fff02047589 */ /* 0x000f6200000e0000 */
[----:B------:R-:W-:Y:S01]  /*0400*/  ELECT P0, URZ, PT ;  /* 0x00000000003f782f */ /* 0x000fe20003800000 */
[----:B------:R-:W-:Y:S01]  /*0410*/  NOP ;  /* 0x0000000000007918 */ /* 0x000fe20000000000 */
[----:B------:R-:W-:Y:S01]  /*0420*/  ELECT P1, URZ, PT ;  /* 0x00000000003f782f */ /* 0x000fe20003820000 */
[----:B------:R-:W1:Y:S01]  /*0430*/  SHFL.IDX PT, R3, R2, RZ, 0x1f ;  /* 0x00001fff02037589 */ /* 0x000e6200000e0000 */
[----:B0-----:R-:W-:Y:S01]  /*0440*/  UMOV UR6, 0x20 ;  /* 0x0000002000067882 */ /* 0x001fe20000000000 */
[----:B------:R-:W-:Y:S01]  /*0450*/  UMOV UR9, 0x80 ;  /* 0x0000008000097882 */ /* 0x000fe20000000000 */
[----:B------:R-:W-:Y:S01]  /*0460*/  NOP ;  /* 0x0000000000007918 */ /* 0x000fe20000000000 */
[----:B------:R-:W0:Y:S01]  /*0470*/  SHFL.IDX PT, R69, R69, RZ, 0x1f ;  /* 0x00001fff45457589 */ /* 0x000e2200000e0000 */
[----:B------:R-:W-:Y:S01]  /*0480*/  ULDC.64 UR36, c[0x0][0x208] ;  /* 0x0000820000247ab9 */ /* 0x000fe20000000a00 */
[----:B-----5:R-:W-:-:S02]  /*0490*/  ISETP.NE.OR P0, PT, R4, RZ, !P0 ;  /* 0x000000ff0400720c */ /* 0x020fc40004705670 */
[----:B-1----:R-:W-:Y:S02]  /*04a0*/  ISETP.NE.OR P1, PT, R3, RZ, !P1 ;  /* 0x000000ff0300720c */ /* 0x002fe40004f25670 */
[----:B------:R-:W-:-:S04]  /*04b0*/  SHF.R.S32.HI R3, RZ, 0x1f, R0 ;  /* 0x0000001fff037819 */ /* 0x000fc80000011400 */
[----:B------:R-:W-:-:S05]  /*04c0*/  LEA.HI R3, R3, R0, RZ, 0x7 ;  /* 0x0000000003037211 */ /* 0x000fca00078f38ff */
[----:B------:R-:W-:Y:S01]  /*04d0*/  VOTEU.ALL UP0, P0 ;  /* 0x00000000003f7886 */ /* 0x000fe20000000000 */
[----:B------:R-:W-:Y:S01]  /*04e0*/  LOP3.LUT R3, R3, 0xffffff80, RZ, 0xc0, !PT ;  /* 0xffffff8003037812 */ /* 0x000fe200078ec0ff */
[----:B------:R-:W-:-:S03]  /*04f0*/  VOTEU.ALL UP1, P1 ;  /* 0x00000000003f7886 */ /* 0x000fc60000820000 */
[----:B------:R-:W1:Y:S01]  /*0500*/  @!UP0 S2UR UR8, SR_CgaCtaId ;  /* 0x00000000000889c3 */ /* 0x000e620000008800 */
[----:B------:R-:W-:Y:S01]  /*0510*/  @!UP0 UMOV UR5, 0x400 ;  /* 0x0000040000058882 */ /* 0x000fe20000000000 */
[----:B------:R-:W-:-:S04]  /*0520*/  @!UP0 UIADD3 UR6, -UR6, 0x100000, URZ ;  /* 0x0010000006068890 */ /* 0x000fc8000fffe13f */
[----:B------:R-:W-:Y:S02]  /*0530*/  @!UP0 USHF.L.U32 UR7, UR6, 0xb, URZ ;  /* 0x0000000b06078899 */ /* 0x000fe4000800063f */
[----:B------:R-:W-:Y:S01]  /*0540*/  @!UP0 USHF.L.U32 UR6, UR6, 0x1, URZ ;  /* 0x0000000106068899 */ /* 0x000fe2000800063f */
[----:B------:R-:W-:Y:S01]  /*0550*/  IMAD.IADD R23, R0, 0x1, -R3 ;  /* 0x0000000100177824 */ /* 0x000fe200078e0a03 */
[----:B------:R-:W-:Y:S01]  /*0560*/  @!UP1 UMOV UR10, 0x400 ;  /* 0x00000400000a9882 */ /* 0x000fe20000000000 */
[----:B------:R-:W-:Y:S01]  /*0570*/  VOTEU.ALL UP2, P1 ;  /* 0x00000000003f7886 */ /* 0x000fe20000840000 */
[----:B------:R-:W-:Y:S01]  /*0580*/  VOTEU.ALL UP3, P1 ;  /* 0x00000000003f7886 */ /* 0x000fe20000860000 */
[----:B------:R-:W-:Y:S01]  /*0590*/  VOTEU.ALL UP4, P1 ;  /* 0x00000000003f7886 */ /* 0x000fe20000880000 */
[----:B------:R-:W5:Y:S01]  /*05a0*/  @!UP1 S2UR UR11, SR_CgaCtaId ;  /* 0x00000000000b99c3 */ /* 0x000f620000008800 */
[----:B------:R-:W-:Y:S01]  /*05b0*/  VOTEU.ALL UP5, P1 ;  /* 0x00000000003f7886 */ /* 0x000fe200008a0000 */
[----:B------:R-:W-:Y:S01]  /*05c0*/  ISETP.NE.AND P1, PT, RZ, UR13, PT ;  /* 0x0000000dff007c0c */ /* 0x000fe2000bf25270 */
[----:B-1----:R-:W-:-:S02]  /*05d0*/  @!UP0 ULEA UR5, UR8, UR5, 0x18 ;  /* 0x0000000508058291 */ /* 0x002fc4000f8ec03f */
[----:B------:R-:W-:-:S04]  /*05e0*/  @!UP1 UIADD3 UR8, -UR9, 0x100000, URZ ;  /* 0x0010000009089890 */ /* 0x000fc8000fffe13f */
[----:B------:R-:W-:Y:S02]  /*05f0*/  @!UP1 USHF.L.U32 UR9, UR8, 0xb, URZ ;  /* 0x0000000b08099899 */ /* 0x000fe4000800063f */
[----:B------:R-:W-:Y:S01]  /*0600*/  @!UP1 USHF.L.U32 UR8, UR8, 0x1, URZ ;  /* 0x0000000108089899 */ /* 0x000fe2000800063f */
[----:B------:R-:W-:Y:S01]  /*0610*/  VOTEU.ALL UP0, P0 ;  /* 0x00000000003f7886 */ /* 0x000fe20000000000 */
[----:B-----5:R-:W-:Y:S01]  /*0620*/  @!UP1 ULEA UR10, UR11, UR10, 0x18 ;  /* 0x0000000a0b0a9291 */ /* 0x020fe2000f8ec03f */
[----:B------:R-:W-:Y:S01]  /*0630*/  VOTEU.ALL UP1, P0 ;  /* 0x00000000003f7886 */ /* 0x000fe20000020000 */
[----:B------:R-:W1:Y:S02]  /*0640*/  FENCE.VIEW.ASYNC.S ;  /* 0x00000000000073c6 */ /* 0x000e640000000000 */
[----:B-1----:R-:W2:Y:S02]  /*0650*/  @!UP0 SYNCS.EXCH.64 URZ, [UR5+0xa0], UR6 ;  /* 0x0000a006053f85b2 */ /* 0x002ea40008000100 */
[----:B------:R1:W2:Y:S01]  /*0660*/  @!UP1 SYNCS.EXCH.64 URZ, [UR5+0xa8], UR6 ;  /* 0x0000a806053f95b2 */ /* 0x0002a20008000100 */
[----:B------:R-:W-:Y:S01]  /*0670*/  NOP ;  /* 0x0000000000007918 */ /* 0x000fe20000000000 */
[----:B-1----:R-:W-:-:S02]  /*0680*/  ULDC.64 UR6, c[0x0][0x598] ;  /* 0x0001660000067ab9 */ /* 0x002fc40000000a00 */
[----:B------:R-:W-:Y:S02]  /*0690*/  ISETP.NE.U32.AND P0, PT, RZ, UR6, PT ;  /* 0x00000006ff007c0c */ /* 0x000fe4000bf05070 */
[----:B------:R1:W2:Y:S02]  /*06a0*/  @!UP2 SYNCS.EXCH.64 URZ, [UR10+0x80], UR8 ;  /* 0x000080080a3fa5b2 */ /* 0x0002a40008000100 */
[----:B------:R-:W-:Y:S01]  /*06b0*/  ISETP.NE.AND.EX P0, PT, RZ, UR7, PT, P0 ;  /* 0x00000007ff007c0c */ /* 0x000fe2000bf05300 */
[----:B------:R1:W2:Y:S01]  /*06c0*/  @!UP3 SYNCS.EXCH.64 URZ, [UR10+0x88], UR8 ;  /* 0x000088080a3fb5b2 */ /* 0x0002a20008000100 */
[----:B------:R1:W2:Y:S01]  /*06d0*/  @!UP4 SYNCS.EXCH.64 URZ, [UR10+0x90], UR8 ;  /* 0x000090080a3fc5b2 */ /* 0x0002a20008000100 */
[----:B------:R1:W2:Y:S01]  /*06e0*/  @!UP5 SYNCS.EXCH.64 URZ, [UR10+0x98], UR8 ;  /* 0x000098080a3fd5b2 */ /* 0x0002a20008000100 */
[----:B------:R-:W-:Y:S01]  /*06f0*/  NOP ;  /* 0x0000000000007918 */ /* 0x000fe20000000000 */
[----:B--234-:R-:W-:Y:S08]  /*0700*/  BAR.SYNC.DEFER_BLOCKING 0x0 ;  /* 0x0000000000007b1d */ /* 0x01cff00000010000 */
[----:B01----:R-:W-:Y:S05]  /*0710*/  @!P0 BRA `(.L_x_3) ;  /* 0x00000000001c8947 */ /* 0x003fea0003800000 */
[----:B------:R-:W0:Y:S02]  /*0720*/  LDC.64 R2, c[0x0][0x598] ;  /* 0x00016600ff027b82 */ /* 0x000e240000000a00 */
[----:B0-----:R-:W2:Y:S02]  /*0730*/  LDG.E.64 R2, desc[UR36][R2.64] ;  /* 0x0000002402027981 */ /* 0x001ea4000c1e1b00 */
[----:B--2---:R-:W-:-:S04]  /*0740*/  ISETP.NE.U32.AND P0, PT, R2, RZ, PT ;  /* 0x000000ff0200720c */ /* 0x004fc80003f05070 */
[----:B------:R-:W-:-:S13]  /*0750*/  ISETP.NE.AND.EX P0, PT, R3, RZ, PT, P0 ;  /* 0x000000ff0300720c */ /* 0x000fda0003f05300 */
[----:B------:R-:W-:Y:S05]  /*0760*/  @!P0 BRA `(.L_x_3) ;  /* 0x0000000000088947 */ /* 0x000fea0003800000 */
[----:B------:R1:W5:Y:S01]  /*0770*/  LD.E R56, desc[UR36][R2.64] ;  /* 0x0000002402387980 */ /* 0x000362000c101900 */
[----:B------:R-:W-:Y:S05]  /*0780*/  BRA `(.L_x_4) ;  /* 0x0000000000247947 */ /* 0x000fea0003800000 */
.L_x_3:
[----:B------:R-:W-:Y:S02]  /*0790*/  ULDC.64 UR6, c[0x0][0x588] ;  /* 0x0001620000067ab9 */ /* 0x000fe40000000a00 */
[----:B------:R-:W-:-:S04]  /*07a0*/  ISETP.NE.U32.AND P0, PT, RZ, UR6, PT ;  /* 0x00000006ff007c0c */ /* 0x000fc8000bf05070 */
[----:B------:R-:W-:-:S13]  /*07b0*/  ISETP.NE.AND.EX P0, PT, RZ, UR7, PT, P0 ;  /* 0x00000007ff007c0c */ /* 0x000fda000bf05300 */
[----:B------:R-:W-:Y:S05]  /*07c0*/  @!P0 BRA `(.L_x_5) ;  /* 0x00000000000c8947 */ /* 0x000fea0003800000 */
[----:B------:R-:W0:Y:S02]  /*07d0*/  LDC.64 R56, c[0x0][0x588] ;  /* 0x00016200ff387b82 */ /* 0x000e240000000a00 */
[----:B0-----:R0:W5:Y:S01]  /*07e0*/  LDG.E R56, desc[UR36][R56.64] ;  /* 0x0000002438387981 */ /* 0x001162000c1e1900 */
[----:B------:R-:W-:Y:S05]  /*07f0*/  BRA `(.L_x_4) ;  /* 0x0000000000087947 */ /* 0x000fea0003800000 */
.L_x_5:
[----:B------:R-:W-:Y:S02]  /*0800*/  ULDC UR5, c[0x0][0x580] ;  /* 0x0001600000057ab9 */ /* 0x000fe40000000800 */
[----:B------:R-:W-:-:S07]  /*0810*/  IMAD.U32 R56, RZ, RZ, UR5 ;  /* 0x00000005ff387e24 */ /* 0x000fce000f8e00ff */
.L_x_4:
[----:B------:R-:W-:Y:S02]  /*0820*/  ULDC.64 UR6, c[0x0][0x5a0] ;  /* 0x0001680000067ab9 */ /* 0x000fe40000000a00 */
[----:B------:R-:W-:-:S04]  /*0830*/  ISETP.NE.U32.AND P0, PT, RZ, UR6, PT ;  /* 0x00000006ff007c0c */ /* 0x000fc8000bf05070 */
[----:B------:R-:W-:-:S13]  /*0840*/  ISETP.NE.AND.EX P0, PT, RZ, UR7, PT, P0 ;  /* 0x00000007ff007c0c */ /* 0x000fda000bf05300 */
[----:B------:R-:W-:Y:S05]  /*0850*/  @!P0 BRA `(.L_x_6) ;  /* 0x00000000001c8947 */ /* 0x000fea0003800000 */
[----:B-1----:R-:W1:Y:S02]  /*0860*/  LDC.64 R2, c[0x0][0x5a0] ;  /* 0x00016800ff027b82 */ /* 0x002e640000000a00 */
[----:B-1----:R-:W2:Y:S02]  /*0870*/  LDG.E.64 R2, desc[UR36][R2.64] ;  /* 0x0000002402027981 */ /* 0x002ea4000c1e1b00 */
[----:B--2---:R-:W-:-:S04]  /*0880*/  ISETP.NE.U32.AND P0, PT, R2, RZ, PT ;  /* 0x000000ff0200720c */ /* 0x004fc80003f05070 */
[----:B------:R-:W-:-:S13]  /*0890*/  ISETP.NE.AND.EX P0, PT, R3, RZ, PT, P0 ;  /* 0x000000ff0300720c */ /* 0x000fda0003f05300 */
[----:B------:R-:W-:Y:S05]  /*08a0*/  @!P0 BRA `(.L_x_6) ;  /* 0x0000000000088947 */ /* 0x000fea0003800000 */
[----:B0-----:R2:W5:Y:S01]  /*08b0*/  LD.E R57, desc[UR36][R2.64] ;  /* 0x0000002402397980 */ /* 0x001562000c101900 */
[----:B------:R-:W-:Y:S05]  /*08c0*/  BRA `(.L_x_7) ;  /* 0x0000000000247947 */ /* 0x000fea0003800000 */
.L_x_6:
[----:B------:R-:W-:Y:S02]  /*08d0*/  ULDC.64 UR6, c[0x0][0x590] ;  /* 0x0001640000067ab9 */ /* 0x000fe40000000a00 */
[----:B------:R-:W-:-:S04]  /*08e0*/  ISETP.NE.U32.AND P0, PT, RZ, UR6, PT ;  /* 0x00000006ff007c0c */ /* 0x000fc8000bf05070 */
[----:B------:R-:W-:-:S13]  /*08f0*/  ISETP.NE.AND.EX P0, PT, RZ, UR7, PT, P0 ;  /* 0x00000007ff007c0c */ /* 0x000fda000bf05300 */
[----:B------:R-:W-:Y:S05]  /*0900*/  @!P0 BRA `(.L_x_8) ;  /* 0x00000000000c8947 */ /* 0x000fea0003800000 */
[----:B-1----:R-:W0:Y:S02]  /*0910*/  LDC.64 R2, c[0x0][0x590] ;  /* 0x00016400ff027b82 */ /* 0x002e240000000a00 */
[----:B0-----:R0:W5:Y:S01]  /*0920*/  LDG.E R57, desc[UR36][R2.64] ;  /* 0x0000002402397981 */ /* 0x001162000c1e1900 */
[----:B------:R-:W-:Y:S05]  /*0930*/  BRA `(.L_x_7) ;  /* 0x0000000000087947 */ /* 0x000fea0003800000 */
.L_x_8:
[----:B------:R-:W-:Y:S02]  /*0940*/  ULDC UR5, c[0x0][0x584] ;  /* 0x0001610000057ab9 */ /* 0x000fe40000000800 */
[----:B0-----:R-:W-:-:S07]  /*0950*/  IMAD.U32 R57, RZ, RZ, UR5 ;  /* 0x00000005ff397e24 */ /* 0x001fce000f8e00ff */
.L_x_7:
[----:B012---:R-:W0:Y:S01]  /*0960*/  LDC R2, c[0x0][0x65c] ;  /* 0x00019700ff027b82 */ /* 0x007e220000000800 */
[----:B------:R-:W1:Y:S01]  /*0970*/  S2R R12, SR_CTAID.Y ;  /* 0x00000000000c7919 */ /* 0x000e620000002600 */
[----:B------:R-:W-:Y:S01]  /*0980*/  UISETP.NE.AND UP0, UPT, UR13, 0x2, UPT ;  /* 0x000000020d00788c */ /* 0x000fe2000bf05270 */
[----:B------:R-:W-:Y:S01]  /*0990*/  IMAD.MOV.U32 R5, RZ, RZ, RZ ;  /* 0x000000ffff057224 */ /* 0x000fe200078e00ff */
[----:B------:R-:W-:Y:S01]  /*09a0*/  ULDC UR5, c[0x0][0x28c] ;  /* 0x0000a30000057ab9 */ /* 0x000fe20000000800 */
[----:B------:R-:W2:Y:S01]  /*09b0*/  S2R R4, SR_CTAID.X ;  /* 0x0000000000047919 */ /* 0x000ea20000002500 */
[----:B------:R-:W-:Y:S01]  /*09c0*/  UIADD3 UR5, UR5, 0x3f, URZ ;  /* 0x0000003f05057890 */ /* 0x000fe2000fffe03f */
[----:B------:R-:W-:Y:S01]  /*09d0*/  LOP3.LUT R26, R26, 0xfffffffd, RZ, 0xc0, !PT ;  /* 0xfffffffd1a1a7812 */ /* 0x000fe200078ec0ff */
[----:B------:R-:W-:Y:S01]  /*09e0*/  UMOV UR38, URZ ;  /* 0x0000003f00267c82 */ /* 0x000fe20008000000 */
[----:B------:R-:W-:Y:S01]  /*09f0*/  PLOP3.LUT P0, PT, PT, PT, UP0, 0x80, 0x0 ;  /* 0x000000000000781c */ /* 0x000fe20003f0f008 */
[----:B------:R-:W-:Y:S01]  /*0a00*/  USHF.R.S32.HI UR8, URZ, 0x1f, UR5 ;  /* 0x0000001f3f087899 */ /* 0x000fe20008011405 */
[----:B------:R-:W-:Y:S01]  /*0a10*/  UMOV UR39, URZ ;  /* 0x0000003f00277c82 */ /* 0x000fe20008000000 */
[----:B------:R-:W-:-:S02]  /*0a20*/  ULDC.64 UR10, c[0x0][0x650] ;  /* 0x00019400000a7ab9 */ /* 0x000fc40000000a00 */
[----:B------:R-:W-:-:S04]  /*0a30*/  ULEA.HI UR8, UR8, UR5, URZ, 0x6 ;  /* 0x0000000508087291 */ /* 0x000fc8000f8f303f */
[----:B------:R-:W-:Y:S01]  /*0a40*/  USHF.R.S32.HI UR46, URZ, 0x6, UR8 ;  /* 0x000000063f2e7899 */ /* 0x000fe20008011408 */
[----:B0-----:R-:W-:-:S13]  /*0a50*/  ISETP.NE.AND P2, PT, R2, 0x1, PT ;  /* 0x000000010200780c */ /* 0x001fda0003f45270 */
[----:B------:R-:W2:Y:S01]  /*0a60*/  @P2 LDC R17, c[0x0][0x10] ;  /* 0x00000400ff112b82 */ /* 0x000ea20000000800 */
[----:B-1----:R-:W-:Y:S01]  /*0a70*/  @P2 IMAD.MOV.U32 R6, RZ, RZ, R12 ;  /* 0x000000ffff062224 */ /* 0x002fe200078e000c */
[----:B------:R-:W-:Y:S01]  /*0a80*/  @P2 LOP3.LUT R26, R26, 0x2, RZ, 0xfc, !PT ;  /* 0x000000021a1a2812 */ /* 0x000fe200078efcff */
[----:B------:R-:W-:-:S05]  /*0a90*/  @P2 IMAD.MOV.U32 R7, RZ, RZ, RZ ;  /* 0x000000ffff072224 */ /* 0x000fca00078e00ff */
[----:B------:R-:W0:Y:S01]  /*0aa0*/  @!P2 LDC R3, c[0x0][0xc] ;  /* 0x00000300ff03ab82 */ /* 0x000e220000000800 */
[----:B------:R-:W-:Y:S01]  /*0ab0*/  ULDC UR6, c[0x0][0xc] ;  /* 0x0000030000067ab9 */ /* 0x000fe20000000800 */
[----:B------:R-:W-:Y:S01]  /*0ac0*/  ULDC UR7, c[0x0][0x10] ;  /* 0x0000040000077ab9 */ /* 0x000fe20000000800 */
[----:B------:R-:W-:Y:S01]  /*0ad0*/  ULDC UR5, c[0x0][0x14] ;  /* 0x0000050000057ab9 */ /* 0x000fe20000000800 */
[----:B------:R-:W-:-:S04]  /*0ae0*/  UIMAD.WIDE.U32 UR6, UR6, UR7, URZ ;  /* 0x00000007060672a5 */ /* 0x000fc8000f8e003f */
[----:B------:R-:W-:Y:S02]  /*0af0*/  UIMAD.WIDE.U32 UR58, UR6, UR5, URZ ;  /* 0x00000005063a72a5 */ /* 0x000fe4000f8e003f */
[----:B------:R-:W-:-:S04]  /*0b00*/  UIMAD UR45, UR7, UR5, URZ ;  /* 0x00000005072d72a4 */ /* 0x000fc8000f8e023f */
[----:B------:R-:W-:Y:S01]  /*0b10*/  UIADD3 UR45, UR59, UR45, URZ ;  /* 0x0000002d3b2d7290 */ /* 0x000fe2000fffe03f */
[----:B--2---:R-:W-:-:S04]  /*0b20*/  @P2 IMAD.WIDE.U32 R16, R4, R17, R6 ;  /* 0x0000001104102225 */ /* 0x004fc800078e0006 */
[----:B0-----:R-:W-:-:S04]  /*0b30*/  @!P2 IMAD.WIDE.U32 R6, R3, R12, R4 ;  /* 0x0000000c0306a225 */ /* 0x001fc800078e0004 */
[----:B------:R-:W-:Y:S02]  /*0b40*/  @P2 IMAD.MOV.U32 R3, RZ, RZ, RZ ;  /* 0x000000ffff032224 */ /* 0x000fe400078e00ff */
[----:B------:R-:W-:Y:S02]  /*0b50*/  @!P2 IMAD.MOV.U32 R16, RZ, RZ, R6 ;  /* 0x000000ffff10a224 */ /* 0x000fe400078e0006 */
[----:B------:R-:W-:Y:S02]  /*0b60*/  @P2 IMAD.IADD R17, R17, 0x1, R3 ;  /* 0x0000000111112824 */ /* 0x000fe400078e0203 */
[----:B------:R-:W-:Y:S01]  /*0b70*/  @!P2 IMAD.MOV.U32 R17, RZ, RZ, R7 ;  /* 0x000000ffff11a224 */ /* 0x000fe200078e0007 */
[----:B------:R-:W-:Y:S06]  /*0b80*/  @P0 BRA `(.L_x_9) ;  /* 0x0000000000280947 */ /* 0x000fec0003800000 */
[----:B------:R-:W-:Y:S01]  /*0b90*/  UIMAD.WIDE.U32 UR6, UR46, 0x24924925, URZ ;  /* 0x249249252e0678a5 */ /* 0x000fe2000f8e003f */
[----:B------:R-:W-:Y:S01]  /*0ba0*/  IADD3 R16, P0, R16, UR58, RZ ;  /* 0x0000003a10107c10 */ /* 0x000fe2000ff1e0ff */
[----:B------:R-:W-:Y:S02]  /*0bb0*/  UISETP.GE.U32.AND UP0, UPT, UR46, 0x7, UPT ;  /* 0x000000072e00788c */ /* 0x000fe4000bf06070 */
[----:B------:R-:W-:Y:S01]  /*0bc0*/  UIADD3 UR5, -UR7, UR46, URZ ;  /* 0x0000002e07057290 */ /* 0x000fe2000fffe13f */
[----:B------:R-:W-:Y:S01]  /*0bd0*/  IADD3.X R17, R17, UR45, RZ, P0, !PT ;  /* 0x0000002d11117c10 */ /* 0x000fe200087fe4ff */
[----:B------:R-:W-:Y:S02]  /*0be0*/  UMOV UR39, URZ ;  /* 0x0000003f00277c82 */ /* 0x000fe40008000000 */
[----:B------:R-:W-:-:S04]  /*0bf0*/  ULEA.HI UR5, UR5, UR7, URZ, 0x1f ;  /* 0x0000000705057291 */ /* 0x000fc8000f8ff83f */
[----:B------:R-:W-:-:S04]  /*0c00*/  USHF.R.U32.HI UR5, URZ, 0x2, UR5 ;  /* 0x000000023f057899 */ /* 0x000fc80008011605 */
[----:B------:R-:W-:Y:S02]  /*0c10*/  @UP0 ULOP3.LUT UR39, UR5, 0x1, URZ, 0xc0, !UPT ;  /* 0x0000000105270892 */ /* 0x000fe4000f8ec03f */
[----:B------:R-:W-:-:S12]  /*0c20*/  UIMAD UR38, UR5, -0x7, UR46 ;  /* 0xfffffff9052678a4 */ /* 0x000fd8000f8e022e */
.L_x_9:
[----:B------:R-:W-:Y:S01]  /*0c30*/  ISETP.GE.U32.AND P0, PT, R16, UR10, PT ;  /* 0x0000000a10007c0c */ /* 0x000fe2000bf06070 */
[----:B------:R-:W-:Y:S01]  /*0c40*/  IMAD.MOV.U32 R22, RZ, RZ, -0x1 ;  /* 0xffffffffff167424 */ /* 0x000fe200078e00ff */
[----:B------:R-:W-:Y:S01]  /*0c50*/  PRMT R3, RZ, 0x7610, R3 ;  /* 0x00007610ff037816 */ /* 0x000fe20000000003 */
[----:B------:R-:W-:Y:S01]  /*0c60*/  IMAD.MOV.U32 R18, RZ, RZ, -0x1 ;  /* 0xffffffffff127424 */ /* 0x000fe200078e00ff */
[----:B------:R-:W-:Y:S01]  /*0c70*/  ISETP.GE.U32.AND.EX P0, PT, R17, UR11, PT, P0 ;  /* 0x0000000b11007c0c */ /* 0x000fe2000bf06100 */
[----:B------:R-:W-:-:S12]  /*0c80*/  IMAD.MOV.U32 R19, RZ, RZ, -0x1 ;  /* 0xffffffffff137424 */ /* 0x000fd800078e00ff */
[----:B------:R-:W-:Y:S05]  /*0c90*/  @P0 BRA `(.L_x_10) ;  /* 0x0000000400580947 */ /* 0x000fea0003800000 */
[----:B------:R-:W0:Y:S01]  /*0ca0*/  LDC.64 R14, c[0x0][0x628] ;  /* 0x00018a00ff0e7b82 */ /* 0x000e220000000a00 */
[----:B------:R-:W-:Y:S02]  /*0cb0*/  IMAD.MOV.U32 R6, RZ, RZ, R16 ;  /* 0x000000ffff067224 */ /* 0x000fe400078e0010 */
[----:B------:R-:W-:-:S05]  /*0cc0*/  IMAD.MOV.U32 R7, RZ, RZ, R17 ;  /* 0x000000ffff077224 */ /* 0x000fca00078e0011 */
[----:B------:R-:W1:Y:S08]  /*0cd0*/  LDC R18, c[0x0][0x630] ;  /* 0x00018c00ff127b82 */ /* 0x000e700000000800 */
[----:B------:R-:W2:Y:S01]  /*0ce0*/  LDC.64 R20, c[0x0][0x620] ;  /* 0x00018800ff147b82 */ /* 0x000ea20000000a00 */
[----:B0-----:R-:W-:-:S04]  /*0cf0*/  ISETP.NE.U32.AND P0, PT, R14, RZ, PT ;  /* 0x000000ff0e00720c */ /* 0x001fc80003f05070 */
[----:B------:R-:W-:-:S13]  /*0d00*/  ISETP.NE.AND.EX P0, PT, R15, RZ, PT, P0 ;  /* 0x000000ff0f00720c */ /* 0x000fda0003f05300 */
[----:B-12---:R-:W-:Y:S05]  /*0d10*/  @!P0 BRA `(.L_x_11) ;  /* 0x0000000000288947 */ /* 0x006fea0003800000 */
[----:B------:R-:W0:Y:S02]  /*0d20*/  LDC R3, c[0x0][0x634] ;  /* 0x00018d00ff037b82 */ /* 0x000e240000000800 */
[----:B0-----:R-:W-:-:S05]  /*0d30*/  IADD3 R3, P0, R16, R3, RZ ;  /* 0x0000000310037210 */ /* 0x001fca0007f1e0ff */
[----:B------:R-:W-:-:S04]  /*0d40*/  IMAD.X R13, RZ, RZ, R17, P0 ;  /* 0x000000ffff0d7224 */ /* 0x000fc800000e0611 */
[----:B------:R-:W-:-:S04]  /*0d50*/  IMAD.WIDE.U32 R6, R13, R14, RZ ;  /* 0x0000000e0d067225 */ /* 0x000fc800078e00ff */
[----:B------:R-:W-:-:S04]  /*0d60*/  IMAD.WIDE.U32 R8, P0, R3, R15, R6 ;  /* 0x0000000f03087225 */ /* 0x000fc80007800006 */
[----:B------:R-:W-:-:S04]  /*0d70*/  IMAD.WIDE.U32 R6, R3, R14, RZ ;  /* 0x0000000e03067225 */ /* 0x000fc800078e00ff */
[----:B------:R-:W-:Y:S01]  /*0d80*/  IMAD.X R11, RZ, RZ, RZ, P0 ;  /* 0x000000ffff0b7224 */ /* 0x000fe200000e06ff */
[----:B------:R-:W-:Y:S01]  /*0d90*/  IADD3 RZ, P0, R7, R8, RZ ;  /* 0x0000000807ff7210 */ /* 0x000fe20007f1e0ff */
[----:B------:R-:W-:-:S04]  /*0da0*/  IMAD.MOV.U32 R10, RZ, RZ, R9 ;  /* 0x000000ffff0a7224 */ /* 0x000fc800078e0009 */
[----:B------:R-:W-:-:S08]  /*0db0*/  IMAD.WIDE.U32.X R6, R13, R15, R10, P0 ;  /* 0x0000000f0d067225 */ /* 0x000fd000000e040a */
.L_x_11:
[-CC-:B------:R-:W-:Y:S01]  /*0dc0*/  SHF.R.U64 R29, R6, R18.reuse, R7.reuse ;  /* 0x00000012061d7219 */ /* 0x180fe20000001207 */
[----:B------:R-:W0:Y:S01]  /*0dd0*/  LDC R10, c[0x0][0x618] ;  /* 0x00018600ff0a7b82 */ /* 0x000e220000000800 */
[----:B------:R-:W-:Y:S01]  /*0de0*/  SHF.R.U32.HI R5, RZ, R18, R7 ;  /* 0x00000012ff057219 */ /* 0x000fe20000011607 */
[----:B------:R-:W-:Y:S01]  /*0df0*/  ULDC UR5, c[0x0][0x150] ;  /* 0x0000540000057ab9 */ /* 0x000fe20000000800 */
[----:B------:R-:W-:Y:S02]  /*0e00*/  IADD3 R9, P0, RZ, -R29, RZ ;  /* 0x8000001dff097210 */ /* 0x000fe40007f1e0ff */
[----:B------:R-:W-:-:S03]  /*0e10*/  I2FP.F32.U32 R3, R4 ;  /* 0x0000000400037245 */ /* 0x000fc60000201000 */
[----:B------:R-:W1:Y:S01]  /*0e20*/  LDC.64 R24, c[0x0][0x640] ;  /* 0x00019000ff187b82 */ /* 0x000e620000000a00 */
[----:B------:R-:W-:Y:S02]  /*0e30*/  IMAD.X R11, RZ, RZ, ~R5, P0 ;  /* 0x000000ffff0b7224 */ /* 0x000fe400000e0e05 */
[----:B------:R-:W-:Y:S01]  /*0e40*/  FMUL R3, R3, UR5 ;  /* 0x0000000503037c20 */ /* 0x000fe20008400000 */
[----:B------:R-:W-:Y:S01]  /*0e50*/  IMAD.WIDE.U32 R6, R9, R20, R16 ;  /* 0x0000001409067225 */ /* 0x000fe200078e0010 */
[----:B------:R-:W-:-:S03]  /*0e60*/  ULDC UR5, c[0x0][0x154] ;  /* 0x0000550000057ab9 */ /* 0x000fc60000000800 */
[----:B------:R-:W-:Y:S01]  /*0e70*/  IMAD R8, R11, R20, RZ ;  /* 0x000000140b087224 */ /* 0x000fe200078e02ff */
[----:B------:R-:W2:Y:S01]  /*0e80*/  LDC R5, c[0x0][0x144] ;  /* 0x00005100ff057b82 */ /* 0x000ea20000000800 */
[----:B------:R-:W3:Y:S02]  /*0e90*/  F2I.U32.TRUNC.NTZ R3, R3 ;  /* 0x0000000300037305 */ /* 0x000ee4000020f000 */
[----:B------:R-:W-:-:S04]  /*0ea0*/  IMAD R9, R9, R21, R8 ;  /* 0x0000001509097224 */ /* 0x000fc800078e0208 */
[----:B------:R-:W-:Y:S01]  /*0eb0*/  IMAD.IADD R7, R7, 0x1, R9 ;  /* 0x0000000107077824 */ /* 0x000fe200078e0209 */
[----:B------:R-:W4:Y:S01]  /*0ec0*/  LDC R18, c[0x0][0x608] ;  /* 0x00018200ff127b82 */ /* 0x000f220000000800 */
[----:B------:R-:W-:-:S03]  /*0ed0*/  IMAD.MOV.U32 R9, RZ, RZ, -0x1 ;  /* 0xffffffffff097424 */ /* 0x000fc600078e00ff */
[----:B0-----:R-:W-:Y:S02]  /*0ee0*/  SHF.R.U64 R14, R6, R10, R7 ;  /* 0x0000000a060e7219 */ /* 0x001fe40000001207 */
[----:B------:R-:W-:Y:S02]  /*0ef0*/  I2FP.F32.U32 R6, R12 ;  /* 0x0000000c00067245 */ /* 0x000fe40000201000 */
[----:B------:R-:W0:Y:S01]  /*0f00*/  LDC R20, c[0x0][0x658] ;  /* 0x00019600ff147b82 */ /* 0x000e220000000800 */
[----:B-1----:R-:W-:Y:S01]  /*0f10*/  ISETP.NE.U32.AND P0, PT, R24, RZ, PT ;  /* 0x000000ff1800720c */ /* 0x002fe20003f05070 */
[----:B---3--:R-:W-:Y:S02]  /*0f20*/  IMAD.MOV R8, RZ, RZ, -R3 ;  /* 0x000000ffff087224 */ /* 0x008fe400078e0a03 */
[----:B------:R-:W-:Y:S01]  /*0f30*/  FMUL R6, R6, UR5 ;  /* 0x0000000506067c20 */ /* 0x000fe20008400000 */
[----:B------:R-:W-:Y:S02]  /*0f40*/  SHF.R.U32.HI R7, RZ, R10, R7 ;  /* 0x0000000aff077219 */ /* 0x000fe40000011607 */
[----:B------:R-:W-:Y:S01]  /*0f50*/  ISETP.NE.AND.EX P0, PT, R25, RZ, PT, P0 ;  /* 0x000000ff1900720c */ /* 0x000fe20003f05300 */
[----:B------:R1:W3:Y:S01]  /*0f60*/  F2I.U32.TRUNC.NTZ R13, R6 ;  /* 0x00000006000d7305 */ /* 0x0002e2000020f000 */
[----:B------:R-:W1:Y:S01]  /*0f70*/  LDC R15, c[0x0][0x148] ;  /* 0x00005200ff0f7b82 */ /* 0x000e620000000800 */
[----:B--2---:R-:W-:-:S07]  /*0f80*/  IMAD R3, R5, R8, R4 ;  /* 0x0000000805037224 */ /* 0x004fce00078e0204 */
[----:B------:R-:W2:Y:S01]  /*0f90*/  LDC R21, c[0x0][0x600] ;  /* 0x00018000ff157b82 */ /* 0x000ea20000000800 */
[-CC-:B----4-:R-:W-:Y:S02]  /*0fa0*/  SHF.R.U64 R30, R14, R18.reuse, R7.reuse ;  /* 0x000000120e1e7219 */ /* 0x190fe40000001207 */
[----:B------:R-:W-:Y:S01]  /*0fb0*/  SHF.R.U32.HI R5, RZ, R18, R7 ;  /* 0x00000012ff057219 */ /* 0x000fe20000011607 */
[----:B------:R-:W-:-:S04]  /*0fc0*/  IMAD.MOV.U32 R7, RZ, RZ, 0x1 ;  /* 0x00000001ff077424 */ /* 0x000fc800078e00ff */
[----:B------:R-:W4:Y:S01]  /*0fd0*/  LDC R22, c[0x0][0x648] ;  /* 0x00019200ff167b82 */ /* 0x000f220000000800 */
[-C--:B0-----:R-:W-:Y:S02]  /*0fe0*/  SHF.L.U32 R4, R9, R20.reuse, RZ ;  /* 0x0000001409047219 */ /* 0x081fe400000006ff */
[--C-:B------:R-:W-:Y:S02]  /*0ff0*/  SHF.R.U64 R18, R30, R20, R5.reuse ;  /* 0x000000141e127219 */ /* 0x100fe40000001205 */
[----:B------:R-:W-:Y:S02]  /*1000*/  LOP3.LUT R11, RZ, R4, RZ, 0x33, !PT ;  /* 0x00000004ff0b7212 */ /* 0x000fe400078e33ff */
[-C--:B------:R-:W-:Y:S01]  /*1010*/  SHF.R.U32.HI R5, RZ, R20.reuse, R5 ;  /* 0x00000014ff057219 */ /* 0x080fe20000011605 */
[----:B------:R-:W0:Y:S01]  /*1020*/  LDC R27, c[0x0][0x638] ;  /* 0x00018e00ff1b7b82 */ /* 0x000e220000000800 */
[----:B------:R-:W-:Y:S01]  /*1030*/  SHF.L.U32 R10, R7, R20, RZ ;  /* 0x00000014070a7219 */ /* 0x000fe200000006ff */
[----:B------:R-:W-:-:S06]  /*1040*/  IMAD.MOV.U32 R4, RZ, RZ, R18 ;  /* 0x000000ffff047224 */ /* 0x000fcc00078e0012 */
[----:B------:R-:W0:Y:S01]  /*1050*/  LDC R28, c[0x0][0x610] ;  /* 0x00018400ff1c7b82 */ /* 0x000e220000000800 */
[----:B-1-3--:R-:W-:Y:S05]  /*1060*/  @!P0 BRA `(.L_x_12) ;  /* 0x0000000000288947 */ /* 0x00afea0003800000 */
[----:B------:R-:W1:Y:S02]  /*1070*/  LDC R9, c[0x0][0x64c] ;  /* 0x00019300ff097b82 */ /* 0x000e640000000800 */
[----:B-1----:R-:W-:-:S05]  /*1080*/  IADD3 R9, P0, R18, R9, RZ ;  /* 0x0000000912097210 */ /* 0x002fca0007f1e0ff */
        /* <DEDUP_REMOVED lines=8> */
.L_x_12:
[----:B----4-:R-:W-:Y:S01]  /*1110*/  SHF.R.U64 R4, R4, R22, R5 ;  /* 0x0000001604047219 */ /* 0x010fe20000001205 */
[----:B--2---:R-:W-:Y:S01]  /*1120*/  VIADD R5, R21, 0xffffffff ;  /* 0xffffffff15057836 */ /* 0x004fe20000000000 */
[----:B------:R-:W-:Y:S01]  /*1130*/  LOP3.LUT R11, R30, R11, RZ, 0xc0, !PT ;  /* 0x0000000b1e0b7212 */ /* 0x000fe200078ec0ff */
[----:B------:R-:W-:Y:S02]  /*1140*/  IMAD.MOV R13, RZ, RZ, -R13 ;  /* 0x000000ffff0d7224 */ /* 0x000fe400078e0a0d */
[----:B------:R-:W-:Y:S01]  /*1150*/  IMAD.MOV R6, RZ, RZ, -R4 ;  /* 0x000000ffff067224 */ /* 0x000fe200078e0a04 */
[----:B------:R-:W-:Y:S01]  /*1160*/  LOP3.LUT R5, R14, R5, RZ, 0xc0, !PT ;  /* 0x000000050e057212 */ /* 0x000fe200078ec0ff */
[----:B------:R-:W-:Y:S02]  /*1170*/  IMAD R10, R10, R4, R11 ;  /* 0x000000040a0a7224 */ /* 0x000fe400078e020b */
[----:B------:R-:W-:Y:S02]  /*1180*/  @P2 IMAD R3, R15, R13, R12 ;  /* 0x0000000d0f032224 */ /* 0x000fe400078e020c */
[----:B0-----:R-:W-:-:S02]  /*1190*/  IMAD R4, R6, R27, R18 ;  /* 0x0000001b06047224 */ /* 0x001fc400078e0212 */
[----:B------:R-:W-:Y:S02]  /*11a0*/  IMAD R22, R10, R28, R3 ;  /* 0x0000001c0a167224 */ /* 0x000fe400078e0203 */
[----:B------:R-:W-:Y:S02]  /*11b0*/  IMAD R5, R4, R21, R5 ;  /* 0x0000001504057224 */ /* 0x000fe400078e0205 */
[----:B------:R-:W-:Y:S02]  /*11c0*/  IMAD.MOV.U32 R3, RZ, RZ, 0x1 ;  /* 0x00000001ff037424 */ /* 0x000fe400078e00ff */
[----:B------:R-:W-:Y:S01]  /*11d0*/  IMAD.MOV.U32 R19, RZ, RZ, R29 ;  /* 0x000000ffff137224 */ /* 0x000fe200078e001d */
[----:B------:R-:W-:Y:S02]  /*11e0*/  SEL R18, R5, R22, !P2 ;  /* 0x0000001605127207 */ /* 0x000fe40005000000 */
[----:B------:R-:W-:-:S07]  /*11f0*/  SEL R22, R22, R5, !P2 ;  /* 0x0000000516167207 */ /* 0x000fce0005000000 */
.L_x_10:
[----:B------:R-:W-:Y:S05]  /*1200*/  @!P1 BRA `(.L_x_13) ;  /* 0x0000004800509947 */ /* 0x000fea0003800000 */
[----:B------:R-:W-:-:S06]  /*1210*/  UISETP.GT.U32.AND UP0, UPT, UR12, 0x1, UPT ;  /* 0x000000010c00788c */ /* 0x000fcc000bf04070 */
[----:B------:R-:W-:-:S13]  /*1220*/  PLOP3.LUT P0, PT, PT, PT, UP0, 0x80, 0x0 ;  /* 0x000000000000781c */ /* 0x000fda0003f0f008 */
[----:B------:R-:W-:Y:S05]  /*1230*/  @P0 EXIT ;  /* 0x000000000000094d */ /* 0x000fea0003800000 */
.L_x_14:
[----:B------:R-:W-:-:S08]  /*1240*/  NOP ;  /* 0x0000000000007918 */ /* 0x000fd00000000000 */
[----:B------:R-:W0:Y:S02]  /*1250*/  USETMAXREG.TRY_ALLOC.CTAPOOL UP0, 0xe8 ;  /* 0x000000e8000079c8 */ /* 0x000e240008000600 */
[----:B0-----:R-:W-:-:S13]  /*1260*/  PLOP3.LUT P0, PT, PT, PT, UP0, 0x80, 0x0 ;  /* 0x000000000000781c */ /* 0x001fda0003f0f008 */
[----:B------:R-:W-:Y:S05]  /*1270*/  @!P0 BRA `(.L_x_14) ;  /* 0xfffffffc00f08947 */ /* 0x000fea000383ffff */
[----:B------:R-:W-:-:S13]  /*1280*/  LOP3.LUT P0, RZ, R3, 0xff, RZ, 0xc0, !PT ;  /* 0x000000ff03ff7812 */ /* 0x000fda000780c0ff */
[----:B------:R-:W-:Y:S05]  /*1290*/  @!P0 EXIT ;  /* 0x000000000000894d */ /* 0x000fea0003800000 */
[----:B------:R-:W-:Y:S01]  /*12a0*/  SHF.R.S32.HI R0, RZ, 0x1f, R23 ;  /* 0x0000001fff007819 */ /* 0x000fe20000011417 */
[----:B------:R-:W0:Y:S01]  /*12b0*/  LDC R63, c[0x0][0x658] ;  /* 0x00019600ff3f7b82 */ /* 0x000e220000000800 */
[----:B------:R-:W-:Y:S01]  /*12c0*/  UMOV UR40, 0x400 ;  /* 0x0000040000287882 */ /* 0x000fe20000000000 */
[----:B------:R-:W-:Y:S01]  /*12d0*/  IMAD.MOV.U32 R6, RZ, RZ, 0x1 ;  /* 0x00000001ff067424 */ /* 0x000fe200078e00ff */
[CC--:B------:R-:W-:Y:S01]  /*12e0*/  LEA.HI R3, R0.reuse, R23.reuse, RZ, 0x2 ;  /* 0x0000001700037211 */ /* 0x0c0fe200078f10ff */
[----:B------:R-:W-:Y:S01]  /*12f0*/  ULDC UR5, c[0x0][0x284] ;  /* 0x0000a10000057ab9 */ /* 0x000fe20000000800 */
[----:B------:R-:W-:Y:S01]  /*1300*/  LEA.HI R0, R0, R23, RZ, 0x5 ;  /* 0x0000001700007211 */ /* 0x000fe200078f28ff */
[----:B------:R-:W-:Y:S01]  /*1310*/  ULOP3.LUT UR41, UR54, 0x1, URZ, 0xfc, !UPT ;  /* 0x0000000136297892 */ /* 0x000fe2000f8efc3f */
[--C-:B------:R-:W-:Y:S01]  /*1320*/  SHF.R.S32.HI R58, RZ, 0x2, R3.reuse ;  /* 0x00000002ff3a7819 */ /* 0x100fe20000011403 */
[----:B------:R-:W1:Y:S01]  /*1330*/  S2UR UR4, SR_CgaCtaId ;  /* 0x00000000000479c3 */ /* 0x000e620000008800 */
[----:B------:R-:W-:Y:S01]  /*1340*/  SHF.R.S32.HI R5, RZ, 0x1f, R3 ;  /* 0x0000001fff057819 */ /* 0x000fe20000011403 */
[----:B------:R-:W-:Y:S01]  /*1350*/  UIADD3 UR42, UR46, -0x1, URZ ;  /* 0xffffffff2e2a7890 */ /* 0x000fe2000fffe03f */
[----:B------:R-:W-:Y:S01]  /*1360*/  LOP3.LUT R4, R3, 0xfffffffc, RZ, 0xc0, !PT ;  /* 0xfffffffc03047812 */ /* 0x000fe200078ec0ff */
[----:B------:R-:W-:Y:S01]  /*1370*/  USHF.L.U32 UR43, UR46, 0x1, URZ ;  /* 0x000000012e2b7899 */ /* 0x000fe2000800063f */
[----:B------:R-:W-:Y:S01]  /*1380*/  LEA.HI R5, R5, R58, RZ, 0x3 ;  /* 0x0000003a05057211 */ /* 0x000fe200078f18ff */
[----:B------:R-:W-:Y:S01]  /*1390*/  USHF.L.U64.HI UR44, UR58, 0x1, UR45 ;  /* 0x000000013a2c7899 */ /* 0x000fe2000801022d */
[----:B------:R-:W-:Y:S01]  /*13a0*/  SHF.R.S32.HI R7, RZ, 0x5, R0 ;  /* 0x00000005ff077819 */ /* 0x000fe20000011400 */
[----:B------:R-:W-:Y:S01]  /*13b0*/  IMAD.IADD R4, R23, 0x1, -R4 ;  /* 0x0000000117047824 */ /* 0x000fe200078e0a04 */
[----:B------:R-:W-:Y:S01]  /*13c0*/  LOP3.LUT R5, R5, 0xfffffff8, RZ, 0xc0, !PT ;  /* 0xfffffff805057812 */ /* 0x000fe200078ec0ff */
[----:B------:R-:W2:Y:S02]  /*13d0*/  LDC.64 R8, c[0x0][0x5c8] ;  /* 0x00017200ff087b82 */ /* 0x000ea40000000a00 */
[----:B------:R-:W-:-:S02]  /*13e0*/  IMAD R0, R7, 0x80, R4 ;  /* 0x0000008007007824 */ /* 0x000fc400078e0204 */
[----:B------:R-:W-:Y:S02]  /*13f0*/  IMAD.IADD R58, R58, 0x1, -R5 ;  /* 0x000000013a3a7824 */ /* 0x000fe400078e0a05 */
[----:B------:R-:W-:Y:S02]  /*1400*/  IMAD.SHL.U32 R60, R4, 0x2, RZ ;  /* 0x00000002043c7824 */ /* 0x000fe400078e00ff */
[--C-:B------:R-:W-:Y:S01]  /*1410*/  IMAD R71, R7, -0x10, -R58.reuse ;  /* 0xfffffff007477824 */ /* 0x100fe200078e0a3a */
[--C-:B------:R-:W-:Y:S01]  /*1420*/  SHF.R.S32.HI R3, RZ, 0x1f, R58.reuse ;  /* 0x0000001fff037819 */ /* 0x100fe2000001143a */
[----:B------:R-:W3:Y:S01]  /*1430*/  LDC R66, c[0x0][0x600] ;  /* 0x00018000ff427b82 */ /* 0x000ee20000000800 */
[----:B------:R-:W-:Y:S01]  /*1440*/  SHF.R.S32.HI R59, RZ, 0x1f, R58 ;  /* 0x0000001fff3b7819 */ /* 0x000fe2000001143a */
[----:B------:R-:W-:Y:S01]  /*1450*/  VIADD R71, R71, UR5 ;  /* 0x0000000547477c36 */ /* 0x000fe20008000000 */
[----:B------:R-:W-:Y:S01]  /*1460*/  LEA.HI R3, R3, R58, RZ, 0x2 ;  /* 0x0000003a03037211 */ /* 0x000fe200078f10ff */
[----:B-1----:R-:W-:Y:S01]  /*1470*/  ULEA UR40, UR4, UR40, 0x18 ;  /* 0x0000002804287291 */ /* 0x002fe2000f8ec03f */
[----:B------:R-:W-:-:S02]  /*1480*/  SHF.R.S32.HI R61, RZ, 0x1f, R60 ;  /* 0x0000001fff3d7819 */ /* 0x000fc4000001143c */
[C---:B------:R-:W-:Y:S01]  /*1490*/  LOP3.LUT R5, R3.reuse, 0xfffffffc, RZ, 0xc0, !PT ;  /* 0xfffffffc03057812 */ /* 0x040fe200078ec0ff */
[----:B------:R-:W-:Y:S01]  /*14a0*/  UIADD3 UR47, UR40, 0x80, URZ ;  /* 0x00000080282f7890 */ /* 0x000fe2000fffe03f */
[C---:B------:R-:W-:Y:S02]  /*14b0*/  LOP3.LUT P0, RZ, R3.reuse, 0x4, RZ, 0xc0, !PT ;  /* 0x0000000403ff7812 */ /* 0x040fe4000780c0ff */
[----:B------:R-:W-:Y:S01]  /*14c0*/  LOP3.LUT R62, R3, 0x4, RZ, 0xc0, !PT ;  /* 0x00000004033e7812 */ /* 0x000fe200078ec0ff */
[----:B------:R-:W-:Y:S01]  /*14d0*/  IMAD.IADD R5, R58, 0x1, -R5 ;  /* 0x000000013a057824 */ /* 0x000fe200078e0a05 */
[----:B------:R-:W-:Y:S01]  /*14e0*/  P2R R78, PR, RZ, 0x1 ;  /* 0x00000001ff4e7803 */ /* 0x000fe20000000000 */
[----:B------:R-:W-:Y:S01]  /*14f0*/  IMAD.WIDE R58, R7, 0x10, R58 ;  /* 0x00000010073a7825 */ /* 0x000fe200078e023a */
[----:B--2---:R-:W-:Y:S01]  /*1500*/  SHF.L.U64.HI R64, R8, 0x3, R9 ;  /* 0x0000000308407819 */ /* 0x004fe20000010209 */
[----:B------:R-:W1:Y:S02]  /*1510*/  LDC R7, c[0x0][0x288] ;  /* 0x0000a200ff077b82 */ /* 0x000e640000000800 */
[----:B------:R-:W-:-:S02]  /*1520*/  IMAD.U32 R5, R0, 0x8, R5 ;  /* 0x0000000800057824 */ /* 0x000fc400078e0005 */
[----:B------:R-:W-:Y:S02]  /*1530*/  IMAD.MOV.U32 R0, RZ, RZ, -0x1 ;  /* 0xffffffffff007424 */ /* 0x000fe400078e00ff */
[----:B------:R-:W-:Y:S02]  /*1540*/  IMAD.IADD R62, R62, 0x1, R5 ;  /* 0x000000013e3e7824 */ /* 0x000fe400078e0205 */
[----:B------:R-:W-:Y:S01]  /*1550*/  IMAD.SHL.U32 R65, R8, 0x8, RZ ;  /* 0x0000000808417824 */ /* 0x000fe200078e00ff */
[-C--:B0-----:R-:W-:Y:S01]  /*1560*/  SHF.L.U32 R67, R0, R63.reuse, RZ ;  /* 0x0000003f00437219 */ /* 0x081fe200000006ff */
[C---:B------:R-:W-:Y:S01]  /*1570*/  VIADD R0, R69.reuse, 0xffffffff ;  /* 0xffffffff45007836 */ /* 0x040fe20000000000 */
[----:B------:R-:W-:Y:S01]  /*1580*/  SHF.L.U32 R63, R6, R63, RZ ;  /* 0x0000003f063f7219 */ /* 0x000fe200000006ff */
[----:B---3--:R-:W-:Y:S01]  /*1590*/  VIADD R66, R66, 0xffffffff ;  /* 0xffffffff42427836 */ /* 0x008fe20000000000 */
[----:B------:R-:W-:Y:S02]  /*15a0*/  LOP3.LUT R67, RZ, R67, RZ, 0x33, !PT ;  /* 0x00000043ff437212 */ /* 0x000fe400078e33ff */
[C---:B------:R-:W-:Y:S01]  /*15b0*/  ISETP.NE.AND P0, PT, R0.reuse, RZ, PT ;  /* 0x000000ff0000720c */ /* 0x040fe20003f05270 */
[----:B------:R-:W-:Y:S01]  /*15c0*/  IMAD.SHL.U32 R0, R0, 0x8, RZ ;  /* 0x0000000800007824 */ /* 0x000fe200078e00ff */
[----:B------:R-:W-:-:S02]  /*15d0*/  LEA R69, R69, UR47, 0x3 ;  /* 0x0000002f45457c11 */ /* 0x000fc4000f8e18ff */
[----:B------:R-:W-:Y:S02]  /*15e0*/  SEL R76, RZ, 0x1, P0 ;  /* 0x00000001ff4c7807 */ /* 0x000fe40000000000 */
[----:B------:R-:W-:Y:S01]  /*15f0*/  LOP3.LUT R0, R0, 0x8, RZ, 0xc0, !PT ;  /* 0x0000000800007812 */ /* 0x000fe200078ec0ff */
[----:B-1----:R-:W-:-:S03]  /*1600*/  IMAD R68, R4, -0x2, R7 ;  /* 0xfffffffe04447824 */ /* 0x002fc600078e0207 */
[C---:B------:R-:W-:Y:S02]  /*1610*/  LOP3.LUT R77, R0.reuse, 0x8, RZ, 0x3c, !PT ;  /* 0x00000008004d7812 */ /* 0x040fe400078e3cff */
[----:B------:R-:W-:-:S07]  /*1620*/  LOP3.LUT R70, R0, 0x18, RZ, 0x3c, !PT ;  /* 0x0000001800467812 */ /* 0x000fce00078e3cff */
.L_x_109:
[----:B------:R-:W-:-:S04]  /*1630*/  SHF.L.U32 R0, R76, 0x1f, RZ ;  /* 0x0000001f4c007819 */ /* 0x000fc800000006ff */
[----:B------:R-:W0:Y:S02]  /*1640*/  SYNCS.PHASECHK.TRANS64.TRYWAIT P0, [R69+URZ+-0x8], R0 ;  /* 0xfffff800450075a7 */ /* 0x000e24000800017f */
[----:B012-4-:R-:W-:Y:S05]  /*1650*/  @!P0 BRA `(.L_x_15) ;  /* 0x0000005800fc8947 */ /* 0x017fea0003800000 */
.L_x_136:
[----:B------:R-:W-:-:S04]  /*1660*/  UIADD3 UR4, UR40, 0x800, URZ ;  /* 0x0000080028047890 */ /* 0x000fc8000fffe03f */
[----:B------:R-:W-:-:S06]  /*1670*/  ULOP3.LUT UP0, URZ, UR4, 0x9f, URZ, 0xc0, !UPT ;  /* 0x0000009f043f7892 */ /* 0x000fcc000f80c03f */
[----:B------:R-:W-:-:S13]  /*1680*/  PLOP3.LUT P0, PT, PT, PT, UP0, 0x80, 0x0 ;  /* 0x000000000000781c */ /* 0x000fda0003f0f008 */
[----:B------:R-:W-:Y:S05]  /*1690*/  @!P0 BRA `(.L_x_16) ;  /* 0x0000000000408947 */ /* 0x000fea0003800000 */
[----:B0-----:R-:W-:Y:S01]  /*16a0*/  MOV R0, 0x0 ;  /* 0x0000000000007802 */ /* 0x001fe20000000f00 */
[----:B------:R-:W-:Y:S01]  /*16b0*/  ULDC.64 UR4, c[0x4][0x70] ;  /* 0x01001c0000047ab9 */ /* 0x000fe20000000a00 */
[----:B------:R-:W-:Y:S01]  /*16c0*/  ULDC.64 UR6, c[0x4][0x8] ;  /* 0x0100020000067ab9 */ /* 0x000fe20000000a00 */
[----:B------:R-:W-:Y:S01]  /*16d0*/  IMAD.U32 R4, RZ, RZ, UR4 ;  /* 0x00000004ff047e24 */ /* 0x000fe2000f8e00ff */
[----:B------:R0:W1:Y:S01]  /*16e0*/  LDC.64 R14, c[0x4][R0] ;  /* 0x01000000000e7b82 */ /* 0x0000620000000a00 */
[----:B------:R-:W-:Y:S01]  /*16f0*/  IMAD.U32 R5, RZ, RZ, UR5 ;  /* 0x00000005ff057e24 */ /* 0x000fe2000f8e00ff */
[----:B------:R-:W-:Y:S01]  /*1700*/  ULDC.64 UR4, c[0x4][0x78] ;  /* 0x01001e0000047ab9 */ /* 0x000fe20000000a00 */
[----:B------:R-:W-:Y:S02]  /*1710*/  IMAD.U32 R10, RZ, RZ, UR6 ;  /* 0x00000006ff0a7e24 */ /* 0x000fe4000f8e00ff */
[----:B------:R-:W-:Y:S02]  /*1720*/  IMAD.U32 R6, RZ, RZ, UR4 ;  /* 0x00000004ff067e24 */ /* 0x000fe4000f8e00ff */
[----:B------:R-:W-:-:S02]  /*1730*/  IMAD.U32 R7, RZ, RZ, UR5 ;  /* 0x00000005ff077e24 */ /* 0x000fc4000f8e00ff */
[----:B------:R-:W-:Y:S02]  /*1740*/  IMAD.U32 R11, RZ, RZ, UR7 ;  /* 0x00000007ff0b7e24 */ /* 0x000fe4000f8e00ff */
[----:B------:R-:W-:Y:S02]  /*1750*/  IMAD.MOV.U32 R8, RZ, RZ, 0x70 ;  /* 0x00000070ff087424 */ /* 0x000fe400078e00ff */
[----:B------:R-:W-:Y:S02]  /*1760*/  IMAD.MOV.U32 R12, RZ, RZ, 0x1 ;  /* 0x00000001ff0c7424 */ /* 0x000fe400078e00ff */
[----:B0-----:R-:W-:-:S07]  /*1770*/  IMAD.MOV.U32 R13, RZ, RZ, RZ ;  /* 0x000000ffff0d7224 */ /* 0x001fce00078e00ff */
[----:B------:R-:W-:-:S07]  /*1780*/  LEPC R20, `(.L_x_16) ;  /* 0x000000001014794e */ /* 0x000fce0000000000 */
[----:B-1---5:R-:W-:Y:S05]  /*1790*/  CALL.ABS.NOINC R14 ;  /* 0x000000000e007343 */ /* 0x022fea0003c00000 */
.L_x_16:
[----:B------:R-:W-:-:S04]  /*17a0*/  IMAD.U32 R24, RZ, RZ, UR40 ;  /* 0x00000028ff187e24 */ /* 0x000fc8000f8e00ff */
[----:B------:R-:W-:-:S05]  /*17b0*/  VIADD R24, R24, 0x1c800 ;  /* 0x0001c80018187836 */ /* 0x000fca0000000000 */
[----:B------:R-:W-:-:S13]  /*17c0*/  LOP3.LUT P0, RZ, R24, 0x3ff, RZ, 0xc0, !PT ;  /* 0x000003ff18ff7812 */ /* 0x000fda000780c0ff */
[----:B------:R-:W-:Y:S05]  /*17d0*/  @!P0 BRA `(.L_x_17) ;  /* 0x00000000007c8947 */ /* 0x000fea0003800000 */
[----:B------:R-:W-:Y:S01]  /*17e0*/  MOV R23, 0x0 ;  /* 0x0000000000177802 */ /* 0x000fe20000000f00 */
[----:B------:R-:W-:Y:S01]  /*17f0*/  ULDC.64 UR4, c[0x4][0x70] ;  /* 0x01001c0000047ab9 */ /* 0x000fe20000000a00 */
[----:B------:R-:W-:Y:S01]  /*1800*/  ULDC.64 UR6, c[0x4][0x78] ;  /* 0x01001e0000067ab9 */ /* 0x000fe20000000a00 */
[----:B------:R-:W-:Y:S01]  /*1810*/  IMAD.U32 R4, RZ, RZ, UR4 ;  /* 0x00000004ff047e24 */ /* 0x000fe2000f8e00ff */
[----:B------:R1:W2:Y:S01]  /*1820*/  LDC.64 R14, c[0x4][R23] ;  /* 0x01000000170e7b82 */ /* 0x0002a20000000a00 */
        /* <DEDUP_REMOVED lines=8> */
[----:B-1----:R-:W-:-:S07]  /*18b0*/  IMAD.MOV.U32 R13, RZ, RZ, RZ ;  /* 0x000000ffff0d7224 */ /* 0x002fce00078e00ff */
[----:B------:R-:W-:-:S07]  /*18c0*/  LEPC R20, `(.L_x_18) ;  /* 0x000000001014794e */ /* 0x000fce0000000000 */
[----:B0-2--5:R-:W-:Y:S05]  /*18d0*/  CALL.ABS.NOINC R14 ;  /* 0x000000000e007343 */ /* 0x025fea0003c00000 */
.L_x_18:
[----:B------:R0:W1:Y:S01]  /*18e0*/  LDC.64 R14, c[0x4][R23] ;  /* 0x01000000170e7b82 */ /* 0x0000620000000a00 */
[----:B------:R-:W-:Y:S01]  /*18f0*/  ULDC.64 UR4, c[0x4][0x70] ;  /* 0x01001c0000047ab9 */ /* 0x000fe20000000a00 */
[----:B------:R-:W-:Y:S01]  /*1900*/  ULDC.64 UR6, c[0x4][0x10] ;  /* 0x0100040000067ab9 */ /* 0x000fe20000000a00 */
[----:B------:R-:W-:Y:S02]  /*1910*/  IMAD.U32 R4, RZ, RZ, UR4 ;  /* 0x00000004ff047e24 */ /* 0x000fe4000f8e00ff */
        /* <DEDUP_REMOVED lines=10> */
[----:B-1----:R-:W-:Y:S05]  /*19c0*/  CALL.ABS.NOINC R14 ;  /* 0x000000000e007343 */ /* 0x002fea0003c00000 */
.L_x_17:
[----:B0-----:R-:W-:Y:S01]  /*19d0*/  IMAD.U32 R0, RZ, RZ, UR41 ;  /* 0x00000029ff007e24 */ /* 0x001fe2000f8e00ff */
[----:B------:R-:W-:-:S04]  /*19e0*/  UMOV UR4, 0xffffffff ;  /* 0xffffffff00047882 */ /* 0x000fc80000000000 */
[----:B------:R-:W-:Y:S01]  /*19f0*/  ISETP.NE.AND P0, PT, R0, 0x3, PT ;  /* 0x000000030000780c */ /* 0x000fe20003f05270 */
[----:B------:R-:W-:-:S12]  /*1a00*/  BRA.DIV UR4, `(.L_x_19) ;  /* 0x0000005a04247947 */ /* 0x000fd8000b800000 */
.L_x_138:
[----:B------:R-:W-:Y:S05]  /*1a10*/  @!P0 BRA `(.L_x_20) ;  /* 0x0000000000048947 */ /* 0x000fea0003800000 */
[----:B------:R-:W-:Y:S01]  /*1a20*/  BPT.TRAP 0x1 ;  /* 0x000000040000795c */ /* 0x000fe20000300000 */
.L_x_20:
[----:B------:R-:W-:Y:S02]  /*1a30*/  IMAD.U32 R3, RZ, RZ, UR38 ;  /* 0x00000026ff037e24 */ /* 0x000fe4000f8e00ff */
[----:B------:R-:W-:-:S03]  /*1a40*/  IMAD.U32 R0, RZ, RZ, UR39 ;  /* 0x00000027ff007e24 */ /* 0x000fc6000f8e00ff */
[----:B------:R-:W-:Y:S02]  /*1a50*/  LEA R3, R3, UR40, 0x3 ;  /* 0x0000002803037c11 */ /* 0x000fe4000f8e18ff */
[----:B------:R-:W-:-:S04]  /*1a60*/  SHF.L.U32 R0, R0, 0x1f, RZ ;  /* 0x0000001f00007819 */ /* 0x000fc800000006ff */
[----:B------:R0:W1:Y:S01]  /*1a70*/  SYNCS.PHASECHK.TRANS64.TRYWAIT P1, [R3+URZ], R0 ;  /* 0x00000000030075a7 */ /* 0x000062000802017f */
[----:B------:R-:W-:Y:S05]  /*1a80*/  @!P0 BRA `(.L_x_21) ;  /* 0x0000000000048947 */ /* 0x000fea0003800000 */
[----:B------:R-:W-:Y:S01]  /*1a90*/  BPT.TRAP 0x1 ;  /* 0x000000040000795c */ /* 0x000fe20000300000 */
.L_x_21:
[----:B-1----:R-:W-:Y:S05]  /*1aa0*/  @P1 BRA `(.L_x_22) ;  /* 0x0000000000081947 */ /* 0x002fea0003800000 */
[----:B------:R-:W1:Y:S02]  /*1ab0*/  SYNCS.PHASECHK.TRANS64.TRYWAIT P1, [R3+URZ], R0 ;  /* 0x00000000030075a7 */ /* 0x000e64000802017f */
[----:B-1----:R-:W-:Y:S05]  /*1ac0*/  @!P1 BRA `(.L_x_23) ;  /* 0x0000005800109947 */ /* 0x002fea0003800000 */
.L_x_22:
[----:B------:R-:W-:-:S04]  /*1ad0*/  UIADD3 UR4, UR38, 0x1, URZ ;  /* 0x0000000126047890 */ /* 0x000fc8000fffe03f */
[----:B------:R-:W-:Y:S02]  /*1ae0*/  UISETP.NE.AND UP0, UPT, UR4, 0x7, UPT ;  /* 0x000000070400788c */ /* 0x000fe4000bf05270 */
[----:B01----:R-:W-:Y:S02]  /*1af0*/  IMAD.U32 R0, RZ, RZ, UR4 ;  /* 0x00000004ff007e24 */ /* 0x003fe4000f8e00ff */
[----:B------:R-:W-:Y:S02]  /*1b00*/  USEL UR4, URZ, 0x1, UP0 ;  /* 0x000000013f047887 */ /* 0x000fe40008000000 */
[----:B------:R-:W-:Y:S02]  /*1b10*/  PLOP3.LUT P1, PT, PT, PT, UP0, 0x80, 0x0 ;  /* 0x000000000000781c */ /* 0x000fe40003f2f008 */
[----:B------:R-:W-:Y:S02]  /*1b20*/  ULOP3.LUT UR4, UR39, UR4, URZ, 0x3c, !UPT ;  /* 0x0000000427047292 */ /* 0x000fe4000f8e3c3f */
[----:B------:R-:W-:-:S04]  /*1b30*/  SEL R0, R0, RZ, P1 ;  /* 0x000000ff00007207 */ /* 0x000fc80000800000 */
[----:B------:R-:W-:Y:S01]  /*1b40*/  IMAD.U32 R8, RZ, RZ, UR4 ;  /* 0x00000004ff087e24 */ /* 0x000fe2000f8e00ff */
[----:B------:R-:W-:Y:S06]  /*1b50*/  @!P0 BRA `(.L_x_24) ;  /* 0x0000000000048947 */ /* 0x000fec0003800000 */
[----:B------:R-:W-:Y:S01]  /*1b60*/  BPT.TRAP 0x1 ;  /* 0x000000040000795c */ /* 0x000fe20000300000 */
.L_x_24:
[----:B------:R-:W-:Y:S01]  /*1b70*/  IMAD.U32 R3, RZ, RZ, UR38 ;  /* 0x00000026ff037e24 */ /* 0x000fe2000f8e00ff */
[----:B------:R-:W-:Y:S02]  /*1b80*/  ISETP.NE.AND P3, PT, R78, RZ, PT ;  /* 0x000000ff4e00720c */ /* 0x000fe40003f65270 */
[----:B------:R-:W-:Y:S01]  /*1b90*/  SHF.L.U32 R6, R8, 0x1f, RZ ;  /* 0x0000001f08067819 */ /* 0x000fe200000006ff */
[----:B------:R-:W-:Y:S01]  /*1ba0*/  IMAD R3, R3, 0x1000, R62 ;  /* 0x0000100003037824 */ /* 0x000fe200078e023e */
[----:B------:R-:W-:-:S04]  /*1bb0*/  ISETP.NE.AND P2, PT, RZ, UR42, PT ;  /* 0x0000002aff007c0c */ /* 0x000fc8000bf45270 */
[----:B------:R-:W-:Y:S02]  /*1bc0*/  LEA R4, R3, UR40, 0x2 ;  /* 0x0000002803047c11 */ /* 0x000fe4000f8e10ff */
[----:B------:R-:W-:-:S03]  /*1bd0*/  LEA R3, R0, UR40, 0x3 ;  /* 0x0000002800037c11 */ /* 0x000fc6000f8e18ff */
[C---:B------:R-:W-:Y:S01]  /*1be0*/  VIADD R7, R4.reuse, 0x800 ;  /* 0x0000080004077836 */ /* 0x040fe20000000000 */
[----:B------:R0:W1:Y:S01]  /*1bf0*/  SYNCS.PHASECHK.TRANS64.TRYWAIT P1, [R3+URZ], R6 ;  /* 0x00000006030075a7 */ /* 0x000062000802017f */
[----:B------:R-:W-:Y:S01]  /*1c00*/  VIADD R5, R4, 0x890 ;  /* 0x0000089004057836 */ /* 0x000fe20000000000 */
[----:B------:R0:W2:Y:S01]  /*1c10*/  LDS R72, [R4+0x800] ;  /* 0x0008000004487984 */ /* 0x0000a20000000800 */
[----:B------:R-:W-:-:S07]  /*1c20*/  @P3 VIADD R5, R7, 0x70 ;  /* 0x0000007007053836 */ /* 0x000fce0000000000 */
[----:B------:R-:W-:Y:S05]  /*1c30*/  WARPSYNC.ALL ;  /* 0x0000000000007948 */ /* 0x000fea0003800000 */
[----:B------:R-:W-:Y:S04]  /*1c40*/  LDS R73, [R4+0x1000] ;  /* 0x0010000004497984 */ /* 0x000fe80000000800 */
[----:B------:R-:W-:Y:S04]  /*1c50*/  LDS R80, [R4+0x900] ;  /* 0x0009000004507984 */ /* 0x000fe80000000800 */
[----:B------:R-:W-:Y:S04]  /*1c60*/  LDS R81, [R4+0x1100] ;  /* 0x0011000004517984 */ /* 0x000fe80000000800 */
[----:B------:R-:W-:Y:S04]  /*1c70*/  LDS R74, [R5] ;  /* 0x00000000054a7984 */ /* 0x000fe80000000800 */
[----:B------:R-:W2:Y:S04]  /*1c80*/  LDS R75, [R5+0x800] ;  /* 0x00080000054b7984 */ /* 0x000ea80000000800 */
[----:B------:R-:W-:Y:S04]  /*1c90*/  LDS R82, [R5+0x100] ;  /* 0x0001000005527984 */ /* 0x000fe80000000800 */
[----:B------:R-:W3:Y:S01]  /*1ca0*/  LDS R83, [R5+0x900] ;  /* 0x0009000005537984 */ /* 0x000ee20000000800 */
[----:B------:R-:W-:Y:S01]  /*1cb0*/  R2UR UR4, R24 ;  /* 0x00000000180472ca */ /* 0x000fe200000e0000 */
[----:B------:R-:W-:Y:S01]  /*1cc0*/  UMOV UR7, 0x40000040 ;  /* 0x4000004000077882 */ /* 0x000fe20000000000 */
[----:B--2---:R-:W-:-:S11]  /*1cd0*/  WARPGROUP.ARRIVE ;  /* 0x00000000000079c5 */ /* 0x004fd60000000000 */
[----:B------:R-:W-:-:S04]  /*1ce0*/  USHF.R.U32.HI UR4, URZ, 0x4, UR4 ;  /* 0x000000043f047899 */ /* 0x000fc80008011604 */
[----:B------:R-:W-:-:S04]  /*1cf0*/  ULOP3.LUT UR4, UR4, 0x3fff, URZ, 0xc0, !UPT ;  /* 0x00003fff04047892 */ /* 0x000fc8000f8ec03f */
[----:B------:R-:W-:-:S04]  /*1d00*/  ULOP3.LUT UR4, UR4, 0x10000, URZ, 0xfc, !UPT ;  /* 0x0001000004047892 */ /* 0x000fc8000f8efc3f */
[----:B------:R-:W-:-:S07]  /*1d10*/  ULEA UR5, UR38, UR4, 0xa ;  /* 0x0000000426057291 */ /* 0x000fce000f8e503f */
[----:B------:R-:W-:Y:S02]  /*1d20*/  UMOV UR6, UR5 ;  /* 0x0000000500067c82 */ /* 0x000fe40008000000 */
[----:B------:R-:W-:Y:S01]  /*1d30*/  HGMMA.64x64x8.F32.TF32 R24, R72, gdesc[UR4], RZ, !UPT, gsb0 ;  /* 0x04e0000448187df0 */ /* 0x000fe2000c0028ff */
[----:B------:R-:W-:Y:S01]  /*1d40*/  UIADD3 UR6, UR5, 0x2, URZ ;  /* 0x0000000205067890 */ /* 0x000fe2000fffe03f */
[----:B------:R-:W-:Y:S01]  /*1d50*/  UMOV UR7, 0x40000040 ;  /* 0x4000004000077882 */ /* 0x000fe20000000000 */
[----:B------:R-:W-:Y:S02]  /*1d60*/  WARPGROUP.DEPBAR.LE gsb0, 0x0 ;  /* 0x00008000000079c5 */ /* 0x000fe40000010000 */
[----:B---3--:R-:W-:-:S06]  /*1d70*/  WARPGROUP.ARRIVE ;  /* 0x00000000000079c5 */ /* 0x008fcc0000000000 */
[----:B------:R-:W-:Y:S01]  /*1d80*/  HGMMA.64x64x8.F32.TF32 R24, R80, gdesc[UR4], R24, gsb0 ;  /* 0x04e0000450187df0 */ /* 0x000fe20008002818 */
[----:B------:R-:W-:Y:S01]  /*1d90*/  UIADD3 UR6, UR5, 0x4, URZ ;  /* 0x0000000405067890 */ /* 0x000fe2000fffe03f */
[----:B------:R-:W-:Y:S01]  /*1da0*/  UMOV UR7, 0x40000040 ;  /* 0x4000004000077882 */ /* 0x000fe20000000000 */
[----:B------:R-:W-:Y:S02]  /*1db0*/  WARPGROUP.DEPBAR.LE gsb0, 0x0 ;  /* 0x00008000000079c5 */ /* 0x000fe40000010000 */
[----:B------:R-:W-:Y:S04]  /*1dc0*/  LDS R72, [R4+0xa00] ;  /* 0x000a000004487984 */ /* 0x000fe80000000800 */
[----:B------:R-:W-:Y:S04]  /*1dd0*/  LDS R73, [R4+0x1200] ;  /* 0x0012000004497984 */ /* 0x000fe80000000800 */
[----:B------:R-:W-:Y:S04]  /*1de0*/  LDS R74, [R5+0x200] ;  /* 0x00020000054a7984 */ /* 0x000fe80000000800 */
[----:B------:R-:W2:Y:S02]  /*1df0*/  LDS R75, [R5+0xa00] ;  /* 0x000a0000054b7984 */ /* 0x000ea40000000800 */
[----:B--2---:R-:W-:-:S06]  /*1e00*/  WARPGROUP.ARRIVE ;  /* 0x00000000000079c5 */ /* 0x004fcc0000000000 */
        /* <DEDUP_REMOVED lines=45> */
[----:B------:R-:W-:Y:S03]  /*20e0*/  HGMMA.64x64x8.F32.TF32 R24, R72, gdesc[UR4], R24, gsb0 ;  /* 0x04e0000448187df0 */ /* 0x000fe60008002818 */
[----:B------:R-:W-:Y:S02]  /*20f0*/  WARPGROUP.DEPBAR.LE gsb0, 0x0 ;  /* 0x00008000000079c5 */ /* 0x000fe40000010000 */
[----:B------:R-:W-:Y:S05]  /*2100*/  @!P2 BRA `(.L_x_25) ;  /* 0x0000000c00d0a947 */ /* 0x000fea0003800000 */
[----:B------:R-:W-:Y:S05]  /*2110*/  @!P0 BRA `(.L_x_26) ;  /* 0x0000000000048947 */ /* 0x000fea0003800000 */
[----:B------:R-:W-:Y:S01]  /*2120*/  BPT.TRAP 0x1 ;  /* 0x000000040000795c */ /* 0x000fe20000300000 */
.L_x_26:
[----:B------:R-:W-:-:S04]  /*2130*/  IMAD.SHL.U32 R7, R0, 0x1000, RZ ;  /* 0x0000100000077824 */ /* 0x000fc800078e00ff */
[----:B0-----:R-:W-:-:S05]  /*2140*/  IMAD.IADD R4, R62, 0x1, R7 ;  /* 0x000000013e047824 */ /* 0x001fca00078e0207 */
[----:B------:R-:W-:-:S05]  /*2150*/  LEA R4, R4, UR40, 0x2 ;  /* 0x0000002804047c11 */ /* 0x000fca000f8e10ff */
[C---:B------:R-:W-:Y:S02]  /*2160*/  VIADD R9, R4.reuse, 0x800 ;  /* 0x0000080004097836 */ /* 0x040fe40000000000 */
[----:B------:R-:W-:Y:S02]  /*2170*/  VIADD R5, R4, 0x890 ;  /* 0x0000089004057836 */ /* 0x000fe40000000000 */
[----:B------:R-:W-:Y:S01]  /*2180*/  @P3 VIADD R5, R9, 0x70 ;  /* 0x0000007009053836 */ /* 0x000fe20000000000 */
[----:B-1----:R-:W-:Y:S06]  /*2190*/  @P1 BRA `(.L_x_27) ;  /* 0x0000000000081947 */ /* 0x002fec0003800000 */
[----:B------:R-:W0:Y:S02]  /*21a0*/  SYNCS.PHASECHK.TRANS64.TRYWAIT P1, [R3+URZ], R6 ;  /* 0x00000006030075a7 */ /* 0x000e24000802017f */
[----:B0-----:R-:W-:Y:S05]  /*21b0*/  @!P1 BRA `(.L_x_28) ;  /* 0x0000005000689947 */ /* 0x001fea0003800000 */
.L_x_27:
[----:B0-----:R-:W0:Y:S01]  /*21c0*/  LDC R3, c[0x0][0x28c] ;  /* 0x0000a300ff037b82 */ /* 0x001e220000000800 */
[----:B------:R1:W2:Y:S01]  /*21d0*/  LDS R80, [R4+0x800] ;  /* 0x0008000004507984 */ /* 0x0002a20000000800 */
[----:B------:R-:W-:-:S03]  /*21e0*/  UMOV UR5, UR38 ;  /* 0x0000002600057c82 */ /* 0x000fc60008000000 */
[----:B------:R1:W3:Y:S04]  /*21f0*/  LDS R81, [R4+0x1000] ;  /* 0x0010000004517984 */ /* 0x0002e80000000800 */
[----:B------:R1:W4:Y:S04]  /*2200*/  LDS R82, [R5] ;  /* 0x0000000005527984 */ /* 0x0003280000000800 */
[----:B------:R1:W1:Y:S01]  /*2210*/  LDS R83, [R5+0x800] ;  /* 0x0008000005537984 */ /* 0x0002620000000800 */
[----:B0-----:R-:W-:-:S13]  /*2220*/  ISETP.GE.AND P1, PT, R3, 0x81, PT ;  /* 0x000000810300780c */ /* 0x001fda0003f26270 */
[----:B-1234-:R-:W-:Y:S05]  /*2230*/  @!P1 BRA `(.L_x_29) ;  /* 0x0000000400f49947 */ /* 0x01efea0003800000 */
[----:B------:R-:W-:Y:S01]  /*2240*/  R2UR UR9, R0 ;  /* 0x00000000000972ca */ /* 0x000fe200000e0000 */
[----:B------:R-:W-:Y:S01]  /*2250*/  IMAD.U32 R3, RZ, RZ, UR42 ;  /* 0x0000002aff037e24 */ /* 0x000fe2000f8e00ff */
[----:B------:R-:W-:-:S13]  /*2260*/  UMOV UR5, UR38 ;  /* 0x0000002600057c82 */ /* 0x000fda0008000000 */
.L_x_37:
[----:B------:R-:W-:-:S04]  /*2270*/  UIADD3 UR6, UR9, 0x1, URZ ;  /* 0x0000000109067890 */ /* 0x000fc8000fffe03f */
[----:B------:R-:W-:-:S04]  /*2280*/  UISETP.NE.AND UP0, UPT, UR6, 0x7, UPT ;  /* 0x000000070600788c */ /* 0x000fc8000bf05270 */
[----:B------:R-:W-:Y:S02]  /*2290*/  USEL UR7, URZ, 0x1, UP0 ;  /* 0x000000013f077887 */ /* 0x000fe40008000000 */
[----:B------:R-:W-:-:S04]  /*22a0*/  USEL UR6, UR6, URZ, UP0 ;  /* 0x0000003f06067287 */ /* 0x000fc80008000000 */
[----:B------:R-:W-:Y:S02]  /*22b0*/  LOP3.LUT R8, R8, UR7, RZ, 0x3c, !PT ;  /* 0x0000000708087c12 */ /* 0x000fe4000f8e3cff */
[----:B------:R-:W-:Y:S01]  /*22c0*/  IMAD.U32 R0, RZ, RZ, UR6 ;  /* 0x00000006ff007e24 */ /* 0x000fe2000f8e00ff */
[----:B0-----:R-:W-:Y:S06]  /*22d0*/  @!P0 BRA `(.L_x_30) ;  /* 0x0000000000048947 */ /* 0x001fec0003800000 */
[----:B------:R-:W-:Y:S01]  /*22e0*/  BPT.TRAP 0x1 ;  /* 0x000000040000795c */ /* 0x000fe20000300000 */
.L_x_30:
[----:B------:R-:W-:Y:S01]  /*22f0*/  LEA R6, R0, UR40, 0x3 ;  /* 0x0000002800067c11 */ /* 0x000fe2000f8e18ff */
[----:B------:R-:W-:Y:S01]  /*2300*/  ULEA UR8, UR9, UR4, 0xa ;  /* 0x0000000409087291 */ /* 0x000fe2000f8e503f */
[----:B------:R-:W-:Y:S01]  /*2310*/  SHF.L.U32 R9, R8, 0x1f, RZ ;  /* 0x0000001f08097819 */ /* 0x000fe200000006ff */
[----:B------:R-:W-:Y:S01]  /*2320*/  UMOV UR7, 0x40000040 ;  /* 0x4000004000077882 */ /* 0x000fe20000000000 */
[----:B------:R-:W-:Y:S01]  /*2330*/  IMAD.U32 R5, RZ, RZ, UR9 ;  /* 0x00000009ff057e24 */ /* 0x000fe2000f8e00ff */
[----:B------:R-:W-:Y:S01]  /*2340*/  ISETP.NE.AND P3, PT, R78, RZ, PT ;  /* 0x000000ff4e00720c */ /* 0x000fe20003f65270 */
[----:B------:R0:W1:Y:S01]  /*2350*/  SYNCS.PHASECHK.TRANS64.TRYWAIT P1, [R6+URZ], R9 ;  /* 0x00000009060075a7 */ /* 0x000062000802017f */
[----:B------:R-:W-:Y:S01]  /*2360*/  WARPGROUP.ARRIVE ;  /* 0x00000000000079c5 */ /* 0x000fe20000000000 */
[----:B------:R-:W-:Y:S01]  /*2370*/  UMOV UR6, UR8 ;  /* 0x0000000800067c82 */ /* 0x000fe20008000000 */
[----:B------:R-:W-:-:S04]  /*2380*/  IMAD R4, R5, 0x1000, R62 ;  /* 0x0000100005047824 */ /* 0x000fc800078e023e */
[----:B------:R-:W-:Y:S01]  /*2390*/  HGMMA.64x64x8.F32.TF32 R24, R80, gdesc[UR4], R24, gsb0 ;  /* 0x04e0000450187df0 */ /* 0x000fe20008002818 */
[----:B------:R-:W-:Y:S01]  /*23a0*/  LEA R7, R4, UR40, 0x2 ;  /* 0x0000002804077c11 */ /* 0x000fe2000f8e10ff */
[----:B------:R-:W-:Y:S01]  /*23b0*/  UIADD3 UR6, UR8, 0x2, URZ ;  /* 0x0000000208067890 */ /* 0x000fe2000fffe03f */
[----:B------:R-:W-:-:S03]  /*23c0*/  UMOV UR7, 0x40000040 ;  /* 0x4000004000077882 */ /* 0x000fc60000000000 */
[C---:B------:R-:W-:Y:S02]  /*23d0*/  VIADD R4, R7.reuse, 0x900 ;  /* 0x0000090007047836 */ /* 0x040fe40000000000 */
[----:B------:R-:W-:Y:S02]  /*23e0*/  VIADD R5, R7, 0x990 ;  /* 0x0000099007057836 */ /* 0x000fe40000000000 */
[----:B------:R-:W-:Y:S01]  /*23f0*/  @P3 VIADD R5, R4, 0x70 ;  /* 0x0000007004053836 */ /* 0x000fe20000000000 */
[----:B------:R-:W-:Y:S02]  /*2400*/  WARPGROUP.DEPBAR.LE gsb0, 0x0 ;  /* 0x00008000000079c5 */ /* 0x000fe40000010000 */
[----:B------:R-:W-:Y:S04]  /*2410*/  LDS R72, [R7+0x900] ;  /* 0x0009000007487984 */ /* 0x000fe80000000800 */
[----:B------:R-:W-:Y:S04]  /*2420*/  LDS R73, [R7+0x1100] ;  /* 0x0011000007497984 */ /* 0x000fe80000000800 */
[----:B------:R-:W-:Y:S04]  /*2430*/  LDS R74, [R5] ;  /* 0x00000000054a7984 */ /* 0x000fe80000000800 */
[----:B------:R-:W2:Y:S02]  /*2440*/  LDS R75, [R5+0x800] ;  /* 0x00080000054b7984 */ /* 0x000ea40000000800 */
[----:B--2---:R-:W-:-:S06]  /*2450*/  WARPGROUP.ARRIVE ;  /* 0x00000000000079c5 */ /* 0x004fcc0000000000 */
[----:B------:R-:W-:Y:S03]  /*2460*/  HGMMA.64x64x8.F32.TF32 R24, R72, gdesc[UR4], R24, gsb0 ;  /* 0x04e0000448187df0 */ /* 0x000fe60008002818 */
[----:B------:R-:W-:Y:S02]  /*2470*/  WARPGROUP.DEPBAR.LE gsb0, 0x0 ;  /* 0x00008000000079c5 */ /* 0x000fe40000010000 */
[----:B------:R0:W2:Y:S04]  /*2480*/  LDS R72, [R7+0xa00] ;  /* 0x000a000007487984 */ /* 0x0000a80000000800 */
[----:B------:R0:W3:Y:S04]  /*2490*/  LDS R73, [R7+0x1200] ;  /* 0x0012000007497984 */ /* 0x0000e80000000800 */
[----:B------:R0:W4:Y:S04]  /*24a0*/  LDS R74, [R5+0x100] ;  /* 0x00010000054a7984 */ /* 0x0001280000000800 */
[----:B------:R0:W0:Y:S01]  /*24b0*/  LDS R75, [R5+0x900] ;  /* 0x00090000054b7984 */ /* 0x0000220000000800 */
[----:B-1----:R-:W-:Y:S05]  /*24c0*/  @!P0 BRA `(.L_x_31) ;  /* 0x0000000000048947 */ /* 0x002fea0003800000 */
[----:B------:R-:W-:Y:S01]  /*24d0*/  BPT.TRAP 0x1 ;  /* 0x000000040000795c */ /* 0x000fe20000300000 */
.L_x_31:
[----:B------:R-:W-:Y:S02]  /*24e0*/  UISETP.GT.U32.AND UP0, UPT, UR54, 0x1, UPT ;  /* 0x000000013600788c */ /* 0x000fe4000bf04070 */
[----:B------:R-:W-:-:S04]  /*24f0*/  ULEA UR6, UR5, UR40, 0x3 ;  /* 0x0000002805067291 */ /* 0x000fc8000f8e183f */
[----:B------:R-:W-:Y:S01]  /*2500*/  UIADD3 UR6, UR6, 0x38, URZ ;  /* 0x0000003806067890 */ /* 0x000fe2000fffe03f */
[----:B------:R-:W-:-:S03]  /*2510*/  PLOP3.LUT P2, PT, PT, PT, UP0, 0x80, 0x0 ;  /* 0x000000000000781c */ /* 0x000fc60003f4f008 */
[----:B------:R-:W-:-:S09]  /*2520*/  UPRMT UR6, URZ, 0x654, UR6 ;  /* 0x000006543f067896 */ /* 0x000fd20008000006 */
[----:B------:R-:W-:Y:S01]  /*2530*/  SYNCS.ARRIVE.TRANS64.RED.A1T0 RZ, [UR6], RZ ;  /* 0x000000ffffff79a7 */ /* 0x000fe20008100406 */
[----:B------:R-:W-:Y:S05]  /*2540*/  @P2 BRA `(.L_x_32) ;  /* 0x0000000000042947 */ /* 0x000fea0003800000 */
[----:B------:R-:W-:Y:S01]  /*2550*/  BPT.TRAP 0x1 ;  /* 0x000000040000795c */ /* 0x000fe20000300000 */
.L_x_32:
[----:B------:R-:W-:Y:S01]  /*2560*/  UIADD3 UR6, UR8, 0x4, URZ ;  /* 0x0000000408067890 */ /* 0x000fe2000fffe03f */
[----:B0-234-:R-:W-:Y:S01]  /*2570*/  WARPGROUP.ARRIVE ;  /* 0x00000000000079c5 */ /* 0x01dfe20000000000 */
[----:B------:R-:W-:Y:S01]  /*2580*/  UMOV UR7, 0x40000040 ;  /* 0x4000004000077882 */ /* 0x000fe20000000000 */
[----:B------:R-:W-:-:S04]  /*2590*/  UIADD3 UR5, UR5, 0x1, URZ ;  /* 0x0000000105057890 */ /* 0x000fc8000fffe03f */
[----:B------:R-:W-:-:S05]  /*25a0*/  UISETP.NE.AND UP0, UPT, UR5, 0x7, UPT ;  /* 0x000000070500788c */ /* 0x000fca000bf05270 */
[----:B------:R-:W-:Y:S01]  /*25b0*/  HGMMA.64x64x8.F32.TF32 R24, R72, gdesc[UR4], R24, gsb0 ;  /* 0x04e0000448187df0 */ /* 0x000fe20008002818 */
[----:B------:R-:W-:Y:S01]  /*25c0*/  UIADD3 UR6, UR8, 0x6, URZ ;  /* 0x0000000608067890 */ /* 0x000fe2000fffe03f */
[----:B------:R-:W-:Y:S01]  /*25d0*/  UMOV UR7, 0x40000040 ;  /* 0x4000004000077882 */ /* 0x000fe20000000000 */
[----:B------:R-:W-:Y:S01]  /*25e0*/  USEL UR5, UR5, URZ, UP0 ;  /* 0x0000003f05057287 */ /* 0x000fe20008000000 */
[----:B------:R-:W-:Y:S02]  /*25f0*/  WARPGROUP.DEPBAR.LE gsb0, 0x0 ;  /* 0x00008000000079c5 */ /* 0x000fe40000010000 */
[----:B------:R-:W-:Y:S04]  /*2600*/  LDS R72, [R7+0xb00] ;  /* 0x000b000007487984 */ /* 0x000fe80000000800 */
[----:B------:R-:W-:Y:S04]  /*2610*/  LDS R73, [R7+0x1300] ;  /* 0x0013000007497984 */ /* 0x000fe80000000800 */
[----:B------:R-:W-:Y:S04]  /*2620*/  LDS R74, [R5+0x200] ;  /* 0x00020000054a7984 */ /* 0x000fe80000000800 */
[----:B------:R-:W0:Y:S02]  /*2630*/  LDS R75, [R5+0xa00] ;  /* 0x000a0000054b7984 */ /* 0x000e240000000800 */
[----:B0-----:R-:W-:-:S06]  /*2640*/  WARPGROUP.ARRIVE ;  /* 0x00000000000079c5 */ /* 0x001fcc0000000000 */
[----:B------:R-:W-:Y:S01]  /*2650*/  HGMMA.64x64x8.F32.TF32 R24, R72, gdesc[UR4], R24, gsb0 ;  /* 0x04e0000448187df0 */ /* 0x000fe20008002818 */
[----:B------:R-:W-:Y:S01]  /*2660*/  UIADD3 UR6, UR8, 0x200, URZ ;  /* 0x0000020008067890 */ /* 0x000fe2000fffe03f */
[----:B------:R-:W-:Y:S01]  /*2670*/  UMOV UR7, 0x40000040 ;  /* 0x4000004000077882 */ /* 0x000fe20000000000 */
        /* <DEDUP_REMOVED lines=24> */
[----:B------:R-:W-:Y:S03]  /*2800*/  HGMMA.64x64x8.F32.TF32 R24, R72, gdesc[UR4], R24, gsb0 ;  /* 0x04e0000448187df0 */ /* 0x000fe60008002818 */
[----:B------:R-:W-:Y:S02]  /*2810*/  WARPGROUP.DEPBAR.LE gsb0, 0x0 ;  /* 0x00008000000079c5 */ /* 0x000fe40000010000 */
[----:B------:R0:W1:Y:S04]  /*2820*/  LDS R72, [R7+0xf00] ;  /* 0x000f000007487984 */ /* 0x0000680000000800 */
[----:B------:R0:W2:Y:S04]  /*2830*/  LDS R73, [R7+0x1700] ;  /* 0x0017000007497984 */ /* 0x0000a80000000800 */
[----:B------:R0:W3:Y:S04]  /*2840*/  LDS R74, [R5+0x600] ;  /* 0x00060000054a7984 */ /* 0x0000e80000000800 */
[----:B------:R0:W4:Y:S01]  /*2850*/  LDS R75, [R5+0xe00] ;  /* 0x000e0000054b7984 */ /* 0x0001220000000800 */
[----:B------:R-:W-:Y:S05]  /*2860*/  @!P0 BRA `(.L_x_33) ;  /* 0x0000000000048947 */ /* 0x000fea0003800000 */
[----:B------:R-:W-:Y:S01]  /*2870*/  BPT.TRAP 0x1 ;  /* 0x000000040000795c */ /* 0x000fe20000300000 */
.L_x_33:
[----:B0-----:R-:W-:Y:S01]  /*2880*/  IMAD.SHL.U32 R7, R0, 0x1000, RZ ;  /* 0x0000100000077824 */ /* 0x001fe200078e00ff */
[----:B------:R-:W-:Y:S03]  /*2890*/  BSSY B0, `(.L_x_34) ;  /* 0x0000009000007945 */ /* 0x000fe60003800000 */
[----:B------:R-:W-:-:S05]  /*28a0*/  IMAD.IADD R4, R62, 0x1, R7 ;  /* 0x000000013e047824 */ /* 0x000fca00078e0207 */
[----:B------:R-:W-:-:S05]  /*28b0*/  LEA R5, R4, UR40, 0x2 ;  /* 0x0000002804057c11 */ /* 0x000fca000f8e10ff */
[C---:B------:R-:W-:Y:S02]  /*28c0*/  VIADD R10, R5.reuse, 0x800 ;  /* 0x00000800050a7836 */ /* 0x040fe40000000000 */
[----:B------:R-:W-:Y:S02]  /*28d0*/  VIADD R4, R5, 0x890 ;  /* 0x0000089005047836 */ /* 0x000fe40000000000 */
[----:B------:R-:W-:Y:S01]  /*28e0*/  @P3 VIADD R4, R10, 0x70 ;  /* 0x000000700a043836 */ /* 0x000fe20000000000 */
[----:B------:R-:W-:Y:S06]  /*28f0*/  @P1 BRA `(.L_x_35) ;  /* 0x0000000000081947 */ /* 0x000fec0003800000 */
[----:B------:R-:W0:Y:S02]  /*2900*/  SYNCS.PHASECHK.TRANS64.TRYWAIT P1, [R6+URZ], R9 ;  /* 0x00000009060075a7 */ /* 0x000e24000802017f */
[----:B0-----:R-:W-:Y:S05]  /*2910*/  @!P1 BRA `(.L_x_36) ;  /* 0x0000004800a49947 */ /* 0x001fea0003800000 */
.L_x_35:
[----:B------:R-:W-:Y:S05]  /*2920*/  BSYNC B0 ;  /* 0x0000000000007941 */ /* 0x000fea0003800000 */
.L_x_34:
[----:B------:R0:W0:Y:S01]  /*2930*/  LDS R80, [R5+0x800] ;  /* 0x0008000005507984 */ /* 0x0000220000000800 */
[----:B------:R-:W-:Y:S05]  /*2940*/  WARPSYNC.ALL ;  /* 0x0000000000007948 */ /* 0x000fea0003800000 */
[----:B------:R0:W0:Y:S04]  /*2950*/  LDS R81, [R5+0x1000] ;  /* 0x0010000005517984 */ /* 0x0000280000000800 */
[----:B------:R0:W0:Y:S04]  /*2960*/  LDS R82, [R4] ;  /* 0x0000000004527984 */ /* 0x0000280000000800 */
[----:B------:R0:W0:Y:S01]  /*2970*/  LDS R83, [R4+0x800] ;  /* 0x0008000004537984 */ /* 0x0000220000000800 */
[----:B------:R-:W-:Y:S01]  /*2980*/  UIADD3 UR6, UR8, 0x206, URZ ;  /* 0x0000020608067890 */ /* 0x000fe2000fffe03f */
[----:B-1234-:R-:W-:Y:S01]  /*2990*/  WARPGROUP.ARRIVE ;  /* 0x00000000000079c5 */ /* 0x01efe20000000000 */
[----:B------:R-:W-:Y:S01]  /*29a0*/  UMOV UR7, 0x40000040 ;  /* 0x4000004000077882 */ /* 0x000fe20000000000 */
[C---:B------:R-:W-:Y:S01]  /*29b0*/  ISETP.GT.AND P1, PT, R3.reuse, 0x2, PT ;  /* 0x000000020300780c */ /* 0x040fe20003f24270 */
[----:B------:R-:W-:Y:S01]  /*29c0*/  VIADD R3, R3, 0xffffffff ;  /* 0xffffffff03037836 */ /* 0x000fe20000000000 */
[----:B------:R-:W-:-:S04]  /*29d0*/  R2UR UR9, R0 ;  /* 0x00000000000972ca */ /* 0x000fc800000e0000 */
[----:B------:R-:W-:Y:S03]  /*29e0*/  HGMMA.64x64x8.F32.TF32 R24, R72, gdesc[UR4], R24, gsb0 ;  /* 0x04e0000448187df0 */ /* 0x000fe60008002818 */
[----:B------:R-:W-:-:S04]  /*29f0*/  WARPGROUP.DEPBAR.LE gsb0, 0x0 ;  /* 0x00008000000079c5 */ /* 0x000fc80000010000 */
[----:B------:R-:W-:Y:S05]  /*2a00*/  @P1 BRA `(.L_x_37) ;  /* 0xfffffff800181947 */ /* 0x000fea000383ffff */
.L_x_29:
[----:B0-----:R-:W-:Y:S01]  /*2a10*/  IMAD.MOV.U32 R5, RZ, RZ, 0x40000040 ;  /* 0x40000040ff057424 */ /* 0x001fe200078e00ff */
[----:B------:R-:W-:Y:S01]  /*2a20*/  LEA R4, R0, UR4, 0xa ;  /* 0x0000000400047c11 */ /* 0x000fe2000f8e50ff */
[----:B------:R-:W-:Y:S01]  /*2a30*/  WARPGROUP.ARRIVE ;  /* 0x00000000000079c5 */ /* 0x000fe20000000000 */
[----:B------:R-:W-:Y:S01]  /*2a40*/  IMAD.IADD R7, R62, 0x1, R7 ;  /* 0x000000013e077824 */ /* 0x000fe200078e0207 */
[----:B------:R-:W-:Y:S02]  /*2a50*/  ISETP.NE.AND P1, PT, R78, RZ, PT ;  /* 0x000000ff4e00720c */ /* 0x000fe40003f25270 */
[----:B------:R-:W-:Y:S02]  /*2a60*/  R2UR UR6, R4 ;  /* 0x00000000040672ca */ /* 0x000fe400000e0000 */
[----:B------:R-:W-:Y:S02]  /*2a70*/  R2UR UR7, R5 ;  /* 0x00000000050772ca */ /* 0x000fe400000e0000 */
[----:B------:R-:W-:Y:S01]  /*2a80*/  LEA R3, R7, UR40, 0x2 ;  /* 0x0000002807037c11 */ /* 0x000fe2000f8e10ff */
[----:B------:R-:W-:-:S04]  /*2a90*/  IMAD.MOV.U32 R7, RZ, RZ, 0x40000040 ;  /* 0x40000040ff077424 */ /* 0x000fc800078e00ff */
[C---:B------:R-:W-:Y:S02]  /*2aa0*/  VIADD R6, R3.reuse, 0x900 ;  /* 0x0000090003067836 */ /* 0x040fe40000000000 */
[----:B------:R-:W-:Y:S02]  /*2ab0*/  VIADD R0, R3, 0x990 ;  /* 0x0000099003007836 */ /* 0x000fe40000000000 */
[----:B------:R-:W-:Y:S02]  /*2ac0*/  @P1 VIADD R0, R6, 0x70 ;  /* 0x0000007006001836 */ /* 0x000fe40000000000 */
[----:B------:R-:W-:Y:S01]  /*2ad0*/  HGMMA.64x64x8.F32.TF32 R24, R80, gdesc[UR4], R24, gsb0 ;  /* 0x04e0000450187df0 */ /* 0x000fe20008002818 */
[----:B------:R-:W-:Y:S01]  /*2ae0*/  VIADD R6, R4, 0x2 ;  /* 0x0000000204067836 */ /* 0x000fe20000000000 */
[----:B------:R-:W-:-:S04]  /*2af0*/  R2UR UR7, R7 ;  /* 0x00000000070772ca */ /* 0x000fc800000e0000 */
[----:B------:R-:W-:Y:S01]  /*2b00*/  R2UR UR6, R6 ;  /* 0x00000000060672ca */ /* 0x000fe200000e0000 */
[----:B------:R-:W-:Y:S02]  /*2b10*/  WARPGROUP.DEPBAR.LE gsb0, 0x0 ;  /* 0x00008000000079c5 */ /* 0x000fe40000010000 */
[----:B------:R-:W-:Y:S04]  /*2b20*/  LDS R72, [R3+0x900] ;  /* 0x0009000003487984 */ /* 0x000fe80000000800 */
[----:B------:R-:W-:Y:S04]  /*2b30*/  LDS R73, [R3+0x1100] ;  /* 0x0011000003497984 */ /* 0x000fe80000000800 */
[----:B------:R-:W-:Y:S04]  /*2b40*/  LDS R74, [R0] ;  /* 0x00000000004a7984 */ /* 0x000fe80000000800 */
        /* <DEDUP_REMOVED lines=10> */
.L_x_38:
        /* <DEDUP_REMOVED lines=8> */
.L_x_39:
[----:B------:R-:W-:Y:S01]  /*2c70*/  VIADD R6, R4, 0x4 ;  /* 0x0000000404067836 */ /* 0x000fe20000000000 */
[----:B-1234-:R-:W-:Y:S01]  /*2c80*/  WARPGROUP.ARRIVE ;  /* 0x00000000000079c5 */ /* 0x01efe20000000000 */
[----:B------:R-:W-:Y:S02]  /*2c90*/  IMAD.MOV.U32 R7, RZ, RZ, 0x40000040 ;  /* 0x40000040ff077424 */ /* 0x000fe400078e00ff */
[----:B------:R-:W-:Y:S01]  /*2ca0*/  IMAD.MOV.U32 R5, RZ, RZ, 0x40000040 ;  /* 0x40000040ff057424 */ /* 0x000fe200078e00ff */
[----:B------:R-:W-:Y:S01]  /*2cb0*/  R2UR UR6, R6 ;  /* 0x00000000060672ca */ /* 0x000fe200000e0000 */
[----:B------:R-:W-:Y:S01]  /*2cc0*/  VIADD R6, R4, 0x6 ;  /* 0x0000000604067836 */ /* 0x000fe20000000000 */
[----:B------:R-:W-:Y:S01]  /*2cd0*/  R2UR UR7, R7 ;  /* 0x00000000070772ca */ /* 0x000fe200000e0000 */
[----:B------:R-:W-:-:S12]  /*2ce0*/  IMAD.MOV.U32 R7, RZ, RZ, 0x40000040 ;  /* 0x40000040ff077424 */ /* 0x000fd800078e00ff */
[----:B------:R-:W-:Y:S01]  /*2cf0*/  HGMMA.64x64x8.F32.TF32 R24, R72, gdesc[UR4], R24, gsb0 ;  /* 0x04e0000448187df0 */ /* 0x000fe20008002818 */
[----:B------:R-:W-:Y:S01]  /*2d00*/  R2UR UR6, R6 ;  /* 0x00000000060672ca */ /* 0x000fe200000e0000 */
[----:B------:R-:W-:Y:S01]  /*2d10*/  VIADD R6, R4, 0x200 ;  /* 0x0000020004067836 */ /* 0x000fe20000000000 */
[----:B------:R-:W-:Y:S01]  /*2d20*/  R2UR UR7, R7 ;  /* 0x00000000070772ca */ /* 0x000fe200000e0000 */
[----:B------:R-:W-:Y:S01]  /*2d30*/  IMAD.MOV.U32 R7, RZ, RZ, 0x40000040 ;  /* 0x40000040ff077424 */ /* 0x000fe200078e00ff */
[----:B------:R-:W-:Y:S02]  /*2d40*/  WARPGROUP.DEPBAR.LE gsb0, 0x0 ;  /* 0x00008000000079c5 */ /* 0x000fe40000010000 */
[----:B------:R-:W-:Y:S04]  /*2d50*/  LDS R72, [R3+0xb00] ;  /* 0x000b000003487984 */ /* 0x000fe80000000800 */
[----:B------:R-:W-:Y:S04]  /*2d60*/  LDS R73, [R3+0x1300] ;  /* 0x0013000003497984 */ /* 0x000fe80000000800 */
[----:B------:R-:W-:Y:S04]  /*2d70*/  LDS R74, [R0+0x200] ;  /* 0x00020000004a7984 */ /* 0x000fe80000000800 */
[----:B------:R-:W1:Y:S02]  /*2d80*/  LDS R75, [R0+0xa00] ;  /* 0x000a0000004b7984 */ /* 0x000e640000000800 */
[----:B-1----:R-:W-:-:S06]  /*2d90*/  WARPGROUP.ARRIVE ;  /* 0x00000000000079c5 */ /* 0x002fcc0000000000 */
        /* <DEDUP_REMOVED lines=13> */
[C---:B------:R-:W-:Y:S01]  /*2e70*/  VIADD R6, R4.reuse, 0x204 ;  /* 0x0000020404067836 */ /* 0x040fe20000000000 */
[----:B------:R-:W-:Y:S01]  /*2e80*/  R2UR UR7, R7 ;  /* 0x00000000070772ca */ /* 0x000fe200000e0000 */
[----:B------:R-:W-:Y:S02]  /*2e90*/  IMAD.MOV.U32 R7, RZ, RZ, 0x40000040 ;  /* 0x40000040ff077424 */ /* 0x000fe400078e00ff */
[----:B------:R-:W-:Y:S01]  /*2ea0*/  VIADD R4, R4, 0x206 ;  /* 0x0000020604047836 */ /* 0x000fe20000000000 */
[----:B------:R-:W-:Y:S02]  /*2eb0*/  WARPGROUP.DEPBAR.LE gsb0, 0x0 ;  /* 0x00008000000079c5 */ /* 0x000fe40000010000 */
[----:B------:R-:W-:Y:S04]  /*2ec0*/  LDS R72, [R3+0xd00] ;  /* 0x000d000003487984 */ /* 0x000fe80000000800 */
[----:B------:R-:W-:Y:S04]  /*2ed0*/  LDS R73, [R3+0x1500] ;  /* 0x0015000003497984 */ /* 0x000fe80000000800 */
[----:B------:R-:W-:Y:S04]  /*2ee0*/  LDS R74, [R0+0x400] ;  /* 0x00040000004a7984 */ /* 0x000fe80000000800 */
[----:B------:R-:W1:Y:S02]  /*2ef0*/  LDS R75, [R0+0xc00] ;  /* 0x000c0000004b7984 */ /* 0x000e640000000800 */
[----:B-1----:R-:W-:-:S06]  /*2f00*/  WARPGROUP.ARRIVE ;  /* 0x00000000000079c5 */ /* 0x002fcc0000000000 */
[----:B------:R-:W-:Y:S01]  /*2f10*/  HGMMA.64x64x8.F32.TF32 R24, R72, gdesc[UR4], R24, gsb0 ;  /* 0x04e0000448187df0 */ /* 0x000fe20008002818 */
[----:B------:R-:W-:Y:S02]  /*2f20*/  R2UR UR6, R6 ;  /* 0x00000000060672ca */ /* 0x000fe400000e0000 */
[----:B------:R-:W-:Y:S01]  /*2f30*/  R2UR UR7, R7 ;  /* 0x00000000070772ca */ /* 0x000fe200000e0000 */
        /* <DEDUP_REMOVED lines=15> */
[----:B------:R-:W-:Y:S03]  /*3030*/  HGMMA.64x64x8.F32.TF32 R24, R72, gdesc[UR4], R24, gsb0 ;  /* 0x04e0000448187df0 */ /* 0x000fe60008002818 */
[----:B------:R-:W-:Y:S02]  /*3040*/  WARPGROUP.DEPBAR.LE gsb0, 0x0 ;  /* 0x00008000000079c5 */ /* 0x000fe40000010000 */
.L_x_25:
[----:B------:R2:W-:Y:S01]  /*3050*/  SYNCS.ARRIVE.TRANS64.A1T0 RZ, [R77+UR47], RZ ;  /* 0x000000ff4dff79a7 */ /* 0x0005e2000810002f */
[----:B------:R-:W-:Y:S05]  /*3060*/  @!P0 BRA `(.L_x_40) ;  /* 0x0000000000048947 */ /* 0x000fea0003800000 */
[----:B------:R-:W-:Y:S01]  /*3070*/  BPT.TRAP 0x1 ;  /* 0x000000040000795c */ /* 0x000fe20000300000 */
.L_x_40:
[----:B------:R-:W-:Y:S02]  /*3080*/  UIADD3 UR6, UR42, UR38, URZ ;  /* 0x000000262a067290 */ /* 0x000fe4000fffe03f */
[----:B------:R-:W-:Y:S02]  /*3090*/  UISETP.GT.U32.AND UP0, UPT, UR54, 0x1, UPT ;  /* 0x000000013600788c */ /* 0x000fe4000bf04070 */
[----:B------:R-:W-:-:S04]  /*30a0*/  UIMAD.WIDE.U32 UR4, UR6, 0x24924925, URZ ;  /* 0x24924925060478a5 */ /* 0x000fc8000f8e003f */
[----:B------:R-:W-:Y:S01]  /*30b0*/  UIADD3 UR4, UR6, -UR5, URZ ;  /* 0x8000000506047290 */ /* 0x000fe2000fffe03f */
[----:B------:R-:W-:-:S03]  /*30c0*/  PLOP3.LUT P0, PT, PT, PT, UP0, 0x80, 0x0 ;  /* 0x000000000000781c */ /* 0x000fc60003f0f008 */
[----:B------:R-:W-:-:S04]  /*30d0*/  ULEA.HI UR4, UR4, UR5, URZ, 0x1f ;  /* 0x0000000504047291 */ /* 0x000fc8000f8ff83f */
[----:B------:R-:W-:-:S04]  /*30e0*/  USHF.R.U32.HI UR4, URZ, 0x2, UR4 ;  /* 0x000000023f047899 */ /* 0x000fc80008011604 */
[----:B------:R-:W-:-:S04]  /*30f0*/  UIMAD UR4, UR4, -0x7, UR6 ;  /* 0xfffffff9040478a4 */ /* 0x000fc8000f8e0206 */
[----:B------:R-:W-:-:S04]  /*3100*/  ULEA UR4, UR4, UR40, 0x3 ;  /* 0x0000002804047291 */ /* 0x000fc8000f8e183f */
[----:B------:R-:W-:-:S04]  /*3110*/  UIADD3 UR4, UR4, 0x38, URZ ;  /* 0x0000003804047890 */ /* 0x000fc8000fffe03f */
[----:B------:R-:W-:-:S09]  /*3120*/  UPRMT UR4, URZ, 0x654, UR4 ;  /* 0x000006543f047896 */ /* 0x000fd20008000004 */
[----:B------:R-:W-:Y:S01]  /*3130*/  SYNCS.ARRIVE.TRANS64.RED.A1T0 RZ, [UR4], RZ ;  /* 0x000000ffffff79a7 */ /* 0x000fe20008100404 */
[----:B------:R-:W-:Y:S05]  /*3140*/  @P0 BRA `(.L_x_41) ;  /* 0x0000000000040947 */ /* 0x000fea0003800000 */
[----:B------:R-:W-:Y:S01]  /*3150*/  BPT.TRAP 0x1 ;  /* 0x000000040000795c */ /* 0x000fe20000300000 */
.L_x_41:
[----:B0-----:R-:W-:Y:S01]  /*3160*/  SHF.L.U32 R0, R76, 0x1f, RZ ;  /* 0x0000001f4c007819 */ /* 0x001fe200000006ff */
[----:B------:R-:W-:Y:S01]  /*3170*/  UISETP.GE.U32.AND UP1, UPT, UR43, 0x7, UPT ;  /* 0x000000072b00788c */ /* 0x000fe2000bf26070 */
[----:B------:R-:W-:Y:S01]  /*3180*/  SHF.R.S32.HI R9, RZ, 0x1f, R19 ;  /* 0x0000001fff097819 */ /* 0x000fe20000011413 */
[----:B------:R-:W-:Y:S01]  /*3190*/  UIADD3 UR38, UR43, UR38, URZ ;  /* 0x000000262b267290 */ /* 0x000fe2000fffe03f */
[----:B------:R-:W0:Y:S03]  /*31a0*/  SYNCS.PHASECHK.TRANS64.TRYWAIT P0, [R69+URZ+0x8], R0 ;  /* 0x00000800450075a7 */ /* 0x000e26000800017f */
[----:B------:R-:W-:-:S04]  /*31b0*/  UISETP.GT.U32.AND UP0, UPT, UR38, 0x6, UPT ;  /* 0x000000062600788c */ /* 0x000fc8000bf04070 */
[----:B------:R-:W-:Y:S02]  /*31c0*/  UISETP.LT.U32.AND UP0, UPT, UR43, 0x7, UP0 ;  /* 0x000000072b00788c */ /* 0x000fe40008701070 */
[----:B------:R-:W-:Y:S02]  /*31d0*/  @UP1 UIMAD.WIDE.U32 UR4, UR38, 0x24924925, URZ ;  /* 0x24924925260418a5 */ /* 0x000fe4000f8e003f */
[----:B------:R-:W-:Y:S02]  /*31e0*/  USEL UR6, URZ, 0x1, !UP0 ;  /* 0x000000013f067887 */ /* 0x000fe4000c000000 */
[----:B------:R-:W-:Y:S02]  /*31f0*/  @UP1 UIADD3 UR4, UR38, -UR5, URZ ;  /* 0x8000000526041290 */ /* 0x000fe4000fffe03f */
[----:B------:R-:W-:Y:S02]  /*3200*/  ULOP3.LUT UR39, UR39, UR6, URZ, 0x3c, !UPT ;  /* 0x0000000627277292 */ /* 0x000fe4000f8e3c3f */
[----:B------:R-:W-:-:S04]  /*3210*/  @UP1 ULEA.HI UR4, UR4, UR5, URZ, 0x1f ;  /* 0x0000000504041291 */ /* 0x000fc8000f8ff83f */
[----:B------:R-:W-:-:S04]  /*3220*/  @UP1 USHF.R.U32.HI UR4, URZ, 0x2, UR4 ;  /* 0x000000023f041899 */ /* 0x000fc80008011604 */
[----:B------:R-:W-:Y:S01]  /*3230*/  @UP1 ULOP3.LUT UR39, UR39, 0x1, UR4, 0x78, !UPT ;  /* 0x0000000127271892 */ /* 0x000fe2000f8e7804 */
[----:B0-----:R-:W-:Y:S11]  /*3240*/  @!P0 BRA `(.L_x_42) ;  /* 0x00000040006c8947 */ /* 0x001ff60003800000 */
.L_x_139:
[----:B------:R-:W-:Y:S01]  /*3250*/  ULDC.64 UR4, c[0x0][0x5d0] ;  /* 0x0001740000047ab9 */ /* 0x000fe20000000a00 */
[----:B------:R-:W-:Y:S01]  /*3260*/  ULDC UR6, c[0x0][0x284] ;  /* 0x0000a10000067ab9 */ /* 0x000fe20000000800 */
[----:B0-----:R-:W-:Y:S02]  /*3270*/  IMAD R0, R9, UR4, RZ ;  /* 0x0000000409007c24 */ /* 0x001fe4000f8e02ff */
[----:B------:R-:W-:Y:S02]  /*3280*/  IMAD.SHL.U32 R12, R18, 0x40, RZ ;  /* 0x00000040120c7824 */ /* 0x000fe400078e00ff */
[C---:B------:R-:W-:Y:S02]  /*3290*/  IMAD R3, R19.reuse, UR5, R0 ;  /* 0x0000000513037c24 */ /* 0x040fe4000f8e0200 */
[----:B------:R-:W-:Y:S01]  /*32a0*/  IMAD.SHL.U32 R0, R22, 0x40, RZ ;  /* 0x0000004016007824 */ /* 0x000fe200078e00ff */
[----:B------:R-:W-:Y:S01]  /*32b0*/  SHF.R.S32.HI R13, RZ, 0x1f, R12 ;  /* 0x0000001fff0d7819 */ /* 0x000fe2000001140c */
[----:B------:R-:W-:Y:S01]  /*32c0*/  IMAD.WIDE.U32 R4, R19, UR4, R60 ;  /* 0x0000000413047c25 */ /* 0x000fe2000f8e003c */
[----:B------:R-:W-:-:S02]  /*32d0*/  ULDC.64 UR4, c[0x0][0x5c8] ;  /* 0x0001720000047ab9 */ /* 0x000fc40000000a00 */
[----:B------:R-:W-:Y:S01]  /*32e0*/  ISETP.GE.AND P0, PT, R0, UR6, PT ;  /* 0x0000000600007c0c */ /* 0x000fe2000bf06270 */
[----:B------:R-:W-:Y:S01]  /*32f0*/  ULDC UR6, c[0x0][0x288] ;  /* 0x0000a20000067ab9 */ /* 0x000fe20000000800 */
[----:B-1----:R-:W-:Y:S01]  /*3300*/  IADD3 R4, P1, R12, R4, RZ ;  /* 0x000000040c047210 */ /* 0x002fe20007f3e0ff */
[----:B------:R-:W-:Y:S01]  /*3310*/  IMAD.WIDE R22, R22, 0x40, R58 ;  /* 0x0000004016167825 */ /* 0x000fe200078e023a */
[----:B------:R-:W-:Y:S02]  /*3320*/  ISETP.GE.OR P0, PT, R12, UR6, P0 ;  /* 0x000000060c007c0c */ /* 0x000fe40008706670 */
[----:B------:R-:W-:Y:S01]  /*3330*/  IADD3.X R5, R13, R5, R3, P1, !PT ;  /* 0x000000050d057210 */ /* 0x000fe20000ffe403 */
[----:B------:R-:W-:-:S04]  /*3340*/  IMAD R7, R23, UR4, RZ ;  /* 0x0000000417077c24 */ /* 0x000fc8000f8e02ff */
[C---:B------:R-:W-:Y:S02]  /*3350*/  IMAD R7, R22.reuse, UR5, R7 ;  /* 0x0000000516077c24 */ /* 0x040fe4000f8e0207 */
[----:B------:R-:W-:-:S04]  /*3360*/  IMAD.WIDE.U32 R20, R22, UR4, R4 ;  /* 0x0000000416147c25 */ /* 0x000fc8000f8e0004 */
[----:B------:R-:W-:Y:S05]  /*3370*/  @P0 BRA `(.L_x_43) ;  /* 0x0000002000540947 */ /* 0x000fea0003800000 */
[----:B-----5:R-:W-:Y:S01]  /*3380*/  FSETP.NEU.AND P0, PT, R57, RZ, PT ;  /* 0x000000ff3900720b */ /* 0x020fe20003f0d000 */
[----:B------:R-:W-:Y:S01]  /*3390*/  IMAD.IADD R72, R68, 0x1, -R12 ;  /* 0x0000000144487824 */ /* 0x000fe200078e0a0c */
[----:B------:R-:W-:Y:S01]  /*33a0*/  BSSY B0, `(.L_x_43) ;  /* 0x0000212000007945 */ /* 0x000fe20003800000 */
[----:B------:R-:W-:Y:S02]  /*33b0*/  IMAD.IADD R0, R71, 0x1, -R0 ;  /* 0x0000000147007824 */ /* 0x000fe400078e0a00 */
[----:B------:R-:W-:Y:S01]  /*33c0*/  IMAD.IADD R7, R21, 0x1, R7 ;  /* 0x0000000115077824 */ /* 0x000fe200078e0207 */
[----:B------:R-:W-:-:S04]  /*33d0*/  ISETP.GT.AND P3, PT, R72, RZ, PT ;  /* 0x000000ff4800720c */ /* 0x000fc80003f64270 */
[----:B------:R-:W-:-:S03]  /*33e0*/  ISETP.GT.AND P2, PT, R0, RZ, P3 ;  /* 0x000000ff0000720c */ /* 0x000fc60001f44270 */
[----:B------:R-:W-:Y:S10]  /*33f0*/  @!P0 BRA `(.L_x_44) ;  /* 0x0000001400d88947 */ /* 0x000ff40003800000 */
[----:B------:R-:W0:Y:S01]  /*3400*/  LDC.64 R74, c[0x0][0x5b8] ;  /* 0x00016e00ff4a7b82 */ /* 0x000e220000000a00 */
[----:B------:R-:W-:-:S07]  /*3410*/  ULDC.64 UR4, c[0x0][0x5c0] ;  /* 0x0001700000047ab9 */ /* 0x000fce0000000a00 */
[----:B------:R-:W1:Y:S08]  /*3420*/  LDC.64 R80, c[0x0][0x5b0] ;  /* 0x00016c00ff507b82 */ /* 0x000e700000000a00 */
[----:B------:R-:W3:Y:S01]  /*3430*/  LDC.64 R82, c[0x0][0x5a8] ;  /* 0x00016a00ff527b82 */ /* 0x000ee20000000a00 */
[-C--:B0-----:R-:W-:Y:S02]  /*3440*/  IMAD R6, R9, R74.reuse, RZ ;  /* 0x0000004a09067224 */ /* 0x081fe400078e02ff */
[----:B------:R-:W-:-:S04]  /*3450*/  IMAD.WIDE.U32 R4, R19, R74, R60 ;  /* 0x0000004a13047225 */ /* 0x000fc800078e003c */
[----:B------:R-:W-:Y:S01]  /*3460*/  IMAD R21, R19, R75, R6 ;  /* 0x0000004b13157224 */ /* 0x000fe200078e0206 */
[----:B------:R-:W-:Y:S01]  /*3470*/  IADD3 R8, P0, R12, R4, RZ ;  /* 0x000000040c087210 */ /* 0x000fe20007f1e0ff */
[----:B-1----:R-:W-:-:S03]  /*3480*/  IMAD R3, R23, R80, RZ ;  /* 0x0000005017037224 */ /* 0x002fc600078e02ff */
[----:B------:R-:W-:Y:S01]  /*3490*/  IADD3.X R9, R13, R5, R21, P0, !PT ;  /* 0x000000050d097210 */ /* 0x000fe200007fe415 */
[C---:B------:R-:W-:Y:S02]  /*34a0*/  IMAD R23, R22.reuse, R81, R3 ;  /* 0x0000005116177224 */ /* 0x040fe400078e0203 */
[----:B------:R-:W-:-:S04]  /*34b0*/  IMAD.WIDE.U32 R4, R22, R80, R8 ;  /* 0x0000005016047225 */ /* 0x000fc800078e0008 */
[----:B------:R-:W-:Y:S01]  /*34c0*/  IMAD.IADD R3, R5, 0x1, R23 ;  /* 0x0000000105037824 */ /* 0x000fe200078e0217 */
[----:B---3--:R-:W-:-:S04]  /*34d0*/  LEA R10, P0, R4, R82, 0x2 ;  /* 0x00000052040a7211 */ /* 0x008fc800078010ff */
[----:B------:R-:W-:-:S05]  /*34e0*/  LEA.HI.X R11, R4, R83, R3, 0x2, P0 ;  /* 0x00000053040b7211 */ /* 0x000fca00000f1403 */
[----:B------:R0:W3:Y:S01]  /*34f0*/  @P2 LDG.E.LTC128B R3, desc[UR36][R10.64] ;  /* 0x000000240a032981 */ /* 0x0000e2000c1e1920 */
[----:B------:R-:W-:Y:S01]  /*3500*/  IMAD.WIDE.U32 R4, R22, R80, R12 ;  /* 0x0000005016047225 */ /* 0x000fe200078e000c */
[----:B------:R-:W-:Y:S01]  /*3510*/  LEA R6, P1, R20, UR4, 0x2 ;  /* 0x0000000414067c11 */ /* 0x000fe2000f8210ff */
[----:B------:R-:W-:Y:S01]  /*3520*/  BSSY B1, `(.L_x_45) ;  /* 0x0000014000017945 */ /* 0x000fe20003800000 */
[----:B------:R-:W-:Y:S02]  /*3530*/  IADD3 R14, P0, R60, R4, RZ ;  /* 0x000000043c0e7210 */ /* 0x000fe40007f1e0ff */
[----:B------:R-:W-:Y:S02]  /*3540*/  LEA.HI.X R7, R20, UR5, R7, 0x2, P1 ;  /* 0x0000000514077c11 */ /* 0x000fe400088f1407 */
[----:B------:R-:W-:Y:S01]  /*3550*/  IADD3.X R15, R61, R23, R5, P0, !PT ;  /* 0x000000173d0f7210 */ /* 0x000fe200007fe405 */
[----:B0-----:R-:W-:Y:S01]  /*3560*/  IMAD.SHL.U32 R10, R80, 0x8, RZ ;  /* 0x00000008500a7824 */ /* 0x001fe200078e00ff */
[----:B------:R-:W-:-:S02]  /*3570*/  ISETP.GT.AND P0, PT, R72, 0x1, PT ;  /* 0x000000014800780c */ /* 0x000fc40003f04270 */
[----:B------:R-:W-:Y:S01]  /*3580*/  SHF.L.U64.HI R11, R80, 0x3, R81 ;  /* 0x00000003500b7819 */ /* 0x000fe20000010251 */
[----:B------:R-:W-:Y:S01]  /*3590*/  IMAD.WIDE.U32 R14, R19, R74, R14 ;  /* 0x0000004a130e7225 */ /* 0x000fe200078e000e */
[----:B------:R-:W-:-:S03]  /*35a0*/  ISETP.GT.AND P1, PT, R0, RZ, P0 ;  /* 0x000000ff0000720c */ /* 0x000fc60000724270 */
[----:B------:R-:W-:Y:S01]  /*35b0*/  IMAD.WIDE.U32 R10, R22, R80, R10 ;  /* 0x00000050160a7225 */ /* 0x000fe200078e000a */
[----:B---3--:R-:W-:-:S05]  /*35c0*/  LOP3.LUT R4, R3, 0xffffe000, RZ, 0xc0, !PT ;  /* 0xffffe00003047812 */ /* 0x008fca00078ec0ff */
[----:B------:R-:W-:Y:S01]  /*35d0*/  FMUL R5, R4, R57 ;  /* 0x0000003904057220 */ /* 0x000fe20000400000 */
[----:B------:R-:W-:-:S03]  /*35e0*/  LEA R4, P4, R14, R82, 0x2 ;  /* 0x000000520e047211 */ /* 0x000fc600078810ff */
[----:B------:R-:W-:Y:S01]  /*35f0*/  FFMA R73, R24, R56, R5 ;  /* 0x0000003818497223 */ /* 0x000fe20000000005 */
[----:B------:R-:W-:-:S04]  /*3600*/  IMAD.IADD R5, R21, 0x1, R15 ;  /* 0x0000000115057824 */ /* 0x000fc800078e020f */
[----:B------:R-:W-:Y:S02]  /*3610*/  F2FP.TF32.F32.PACK_B R73, R73 ;  /* 0x00000049ff49723e */ /* 0x000fe400024050ff */
[----:B------:R-:W-:-:S03]  /*3620*/  LEA.HI.X R5, R14, R83, R5, 0x2, P4 ;  /* 0x000000530e057211 */ /* 0x000fc600020f1405 */
[----:B------:R0:W-:Y:S01]  /*3630*/  @P2 STG.E desc[UR36][R6.64], R73 ;  /* 0x0000004906002986 */ /* 0x0001e2000c101924 */
[----:B------:R-:W-:Y:S05]  /*3640*/  @!P1 BRA `(.L_x_46) ;  /* 0x0000000000049947 */ /* 0x000fea0003800000 */
[----:B------:R1:W5:Y:S02]  /*3650*/  LDG.E.LTC128B R3, desc[UR36][R4.64+0x4] ;  /* 0x0000042404037981 */ /* 0x000364000c1e1920 */
.L_x_46:
[----:B------:R-:W-:Y:S05]  /*3660*/  BSYNC B1 ;  /* 0x0000000000017941 */ /* 0x000fea0003800000 */
.L_x_45:
[----:B-----5:R-:W-:Y:S01]  /*3670*/  LOP3.LUT R14, R3, 0xffffe000, RZ, 0xc0, !PT ;  /* 0xffffe000030e7812 */ /* 0x020fe200078ec0ff */
[----:B------:R-:W-:Y:S01]  /*3680*/  IMAD.IADD R23, R23, 0x1, R11 ;  /* 0x0000000117177824 */ /* 0x000fe200078e020b */
[----:B------:R-:W-:Y:S01]  /*3690*/  IADD3 R8, P2, R8, R10, RZ ;  /* 0x0000000a08087210 */ /* 0x000fe20007f5e0ff */
[----:B------:R-:W-:Y:S01]  /*36a0*/  IMAD.MOV.U32 R18, RZ, RZ, R3 ;  /* 0x000000ffff127224 */ /* 0x000fe200078e0003 */
[----:B------:R-:W-:Y:S01]  /*36b0*/  ISETP.GT.AND P3, PT, R0, 0x8, P3 ;  /* 0x000000080000780c */ /* 0x000fe20001f64270 */
[----:B------:R-:W-:Y:S02]  /*36c0*/  FMUL R14, R14, R57 ;  /* 0x000000390e0e7220 */ /* 0x000fe40000400000 */
[----:B------:R-:W-:Y:S02]  /*36d0*/  IMAD.X R9, R23, 0x1, R9, P2 ;  /* 0x0000000117097824 */ /* 0x000fe400010e0609 */
[----:B------:R-:W-:Y:S01]  /*36e0*/  FFMA R25, R25, R56, R14 ;  /* 0x0000003819197223 */ /* 0x000fe2000000000e */
[----:B------:R-:W-:-:S04]  /*36f0*/  LEA R14, P2, R8, R82, 0x2 ;  /* 0x00000052080e7211 */ /* 0x000fc800078410ff */
[----:B------:R-:W-:Y:S02]  /*3700*/  F2FP.TF32.F32.PACK_B R25, R25 ;  /* 0x00000019ff19723e */ /* 0x000fe400024050ff */
[----:B------:R-:W-:-:S03]  /*3710*/  LEA.HI.X R15, R8, R83, R9, 0x2, P2 ;  /* 0x00000053080f7211 */ /* 0x000fc600010f1409 */
[----:B------:R3:W-:Y:S04]  /*3720*/  @P1 STG.E desc[UR36][R6.64+0x4], R25 ;  /* 0x0000041906001986 */ /* 0x0007e8000c101924 */
[----:B------:R-:W4:Y:S01]  /*3730*/  @P3 LDG.E.LTC128B R18, desc[UR36][R14.64] ;  /* 0x000000240e123981 */ /* 0x000f22000c1e1920 */
[----:B------:R-:W-:Y:S01]  /*3740*/  IADD3 R12, P1, P2, R60, R10, R12 ;  /* 0x0000000a3c0c7210 */ /* 0x000fe20007a3e00c */
[----:B------:R-:W-:Y:S01]  /*3750*/  BSSY B1, `(.L_x_47) ;  /* 0x0000011000017945 */ /* 0x000fe20003800000 */
[----:B------:R-:W-:Y:S02]  /*3760*/  SHF.L.U64.HI R9, R65, 0x2, R64 ;  /* 0x0000000241097819 */ /* 0x000fe40000010240 */
[----:B------:R-:W-:Y:S02]  /*3770*/  IADD3.X R13, R61, R23, R13, P1, P2 ;  /* 0x000000173d0d7210 */ /* 0x000fe40000fe440d */
[----:B------:R-:W-:-:S02]  /*3780*/  LEA R10, P1, R65, R6, 0x2 ;  /* 0x00000006410a7211 */ /* 0x000fc400078210ff */
[----:B------:R-:W-:Y:S01]  /*3790*/  ISETP.GT.AND P0, PT, R0, 0x8, P0 ;  /* 0x000000080000780c */ /* 0x000fe20000704270 */
[----:B------:R-:W-:-:S04]  /*37a0*/  IMAD.WIDE.U32 R12, R19, R74, R12 ;  /* 0x0000004a130c7225 */ /* 0x000fc800078e000c */
[----:B------:R-:W-:Y:S01]  /*37b0*/  IMAD.X R11, R9, 0x1, R7, P1 ;  /* 0x00000001090b7824 */ /* 0x000fe200008e0607 */
[----:B----4-:R-:W-:-:S05]  /*37c0*/  LOP3.LUT R8, R18, 0xffffe000, RZ, 0xc0, !PT ;  /* 0xffffe00012087812 */ /* 0x010fca00078ec0ff */
        /* <DEDUP_REMOVED lines=9> */
.L_x_48:
[----:B------:R-:W-:Y:S05]  /*3860*/  BSYNC B1 ;  /* 0x0000000000017941 */ /* 0x000fea0003800000 */
.L_x_47:
[----:B-----5:R-:W-:Y:S01]  /*3870*/  LOP3.LUT R12, R18, 0xffffe000, RZ, 0xc0, !PT ;  /* 0xffffe000120c7812 */ /* 0x020fe200078ec0ff */
[----:B------:R-:W-:Y:S01]  /*3880*/  BSSY B1, `(.L_x_49) ;  /* 0x0000009000017945 */ /* 0x000fe20003800000 */
[----:B------:R-:W-:-:S03]  /*3890*/  ISETP.GT.AND P1, PT, R72, 0x8, PT ;  /* 0x000000084800780c */ /* 0x000fc60003f24270 */
[----:B------:R-:W-:Y:S01]  /*38a0*/  FMUL R12, R12, R57 ;  /* 0x000000390c0c7220 */ /* 0x000fe20000400000 */
[----:B------:R-:W-:-:S03]  /*38b0*/  ISETP.GT.AND P2, PT, R0, RZ, P1 ;  /* 0x000000ff0000720c */ /* 0x000fc60000f44270 */
[----:B------:R-:W-:-:S05]  /*38c0*/  FFMA R27, R27, R56, R12 ;  /* 0x000000381b1b7223 */ /* 0x000fca000000000c */
[----:B------:R-:W-:-:S05]  /*38d0*/  F2FP.TF32.F32.PACK_B R27, R27 ;  /* 0x0000001bff1b723e */ /* 0x000fca00024050ff */
[----:B------:R0:W-:Y:S01]  /*38e0*/  @P0 STG.E desc[UR36][R10.64+0x4], R27 ;  /* 0x0000041b0a000986 */ /* 0x0001e2000c101924 */
[----:B------:R-:W-:Y:S05]  /*38f0*/  @!P2 BRA `(.L_x_50) ;  /* 0x000000000004a947 */ /* 0x000fea0003800000 */
[----:B------:R0:W5:Y:S02]  /*3900*/  LDG.E.LTC128B R18, desc[UR36][R4.64+0x20] ;  /* 0x0000202404127981 */ /* 0x000164000c1e1920 */
.L_x_50:
[----:B------:R-:W-:Y:S05]  /*3910*/  BSYNC B1 ;  /* 0x0000000000017941 */ /* 0x000fea0003800000 */
.L_x_49:
        /* <DEDUP_REMOVED lines=10> */
.L_x_52:
[----:B------:R-:W-:Y:S05]  /*39c0*/  BSYNC B1 ;  /* 0x0000000000017941 */ /* 0x000fea0003800000 */
.L_x_51:
[----:B-----5:R-:W-:Y:S01]  /*39d0*/  LOP3.LUT R12, R18, 0xffffe000, RZ, 0xc0, !PT ;  /* 0xffffe000120c7812 */ /* 0x020fe200078ec0ff */
[----:B------:R-:W-:Y:S01]  /*39e0*/  BSSY B1, `(.L_x_53) ;  /* 0x0000008000017945 */ /* 0x000fe20003800000 */
[----:B------:R-:W-:-:S03]  /*39f0*/  ISETP.GT.AND P1, PT, R0, 0x8, P1 ;  /* 0x000000080000780c */ /* 0x000fc60000f24270 */
[----:B------:R-:W-:-:S04]  /*3a00*/  FMUL R12, R12, R57 ;  /* 0x000000390c0c7220 */ /* 0x000fc80000400000 */
[----:B------:R-:W-:-:S05]  /*3a10*/  FFMA R29, R29, R56, R12 ;  /* 0x000000381d1d7223 */ /* 0x000fca000000000c */
[----:B------:R-:W-:-:S05]  /*3a20*/  F2FP.TF32.F32.PACK_B R29, R29 ;  /* 0x0000001dff1d723e */ /* 0x000fca00024050ff */
[----:B------:R0:W-:Y:S01]  /*3a30*/  @P3 STG.E desc[UR36][R6.64+0x24], R29 ;  /* 0x0000241d06003986 */ /* 0x0001e2000c101924 */
[----:B------:R-:W-:Y:S05]  /*3a40*/  @!P1 BRA `(.L_x_54) ;  /* 0x0000000000049947 */ /* 0x000fea0003800000 */
[----:B------:R0:W5:Y:S02]  /*3a50*/  LDG.E.LTC128B R18, desc[UR36][R8.64+0x20] ;  /* 0x0000202408127981 */ /* 0x000164000c1e1920 */
.L_x_54:
[----:B------:R-:W-:Y:S05]  /*3a60*/  BSYNC B1 ;  /* 0x0000000000017941 */ /* 0x000fea0003800000 */
.L_x_53:
[----:B-----5:R-:W-:Y:S01]  /*3a70*/  LOP3.LUT R12, R18, 0xffffe000, RZ, 0xc0, !PT ;  /* 0xffffe000120c7812 */ /* 0x020fe200078ec0ff */
[----:B------:R-:W-:Y:S01]  /*3a80*/  BSSY B1, `(.L_x_55) ;  /* 0x0000008000017945 */ /* 0x000fe20003800000 */
[----:B------:R-:W-:-:S03]  /*3a90*/  ISETP.GT.AND P0, PT, R0, 0x8, P0 ;  /* 0x000000080000780c */ /* 0x000fc60000704270 */
[----:B0-----:R-:W-:-:S04]  /*3aa0*/  FMUL R3, R12, R57 ;  /* 0x000000390c037220 */ /* 0x001fc80000400000 */
[----:B------:R-:W-:-:S05]  /*3ab0*/  FFMA R3, R30, R56, R3 ;  /* 0x000000381e037223 */ /* 0x000fca0000000003 */
[----:B------:R-:W-:-:S05]  /*3ac0*/  F2FP.TF32.F32.PACK_B R3, R3 ;  /* 0x00000003ff03723e */ /* 0x000fca00024050ff */
[----:B------:R0:W-:Y:S01]  /*3ad0*/  @P1 STG.E desc[UR36][R10.64+0x20], R3 ;  /* 0x000020030a001986 */ /* 0x0001e2000c101924 */
[----:B------:R-:W-:Y:S05]  /*3ae0*/  @!P0 BRA `(.L_x_56) ;  /* 0x0000000000048947 */ /* 0x000fea0003800000 */
[----:B------:R0:W5:Y:S02]  /*3af0*/  LDG.E.LTC128B R18, desc[UR36][R8.64+0x24] ;  /* 0x0000242408127981 */ /* 0x000164000c1e1920 */
.L_x_56:
[----:B------:R-:W-:Y:S05]  /*3b00*/  BSYNC B1 ;  /* 0x0000000000017941 */ /* 0x000fea0003800000 */
.L_x_55:
        /* <DEDUP_REMOVED lines=10> */
.L_x_58:
[----:B------:R-:W-:Y:S05]  /*3bb0*/  BSYNC B1 ;  /* 0x0000000000017941 */ /* 0x000fea0003800000 */
.L_x_57:
[----:B-----5:R-:W-:Y:S01]  /*3bc0*/  LOP3.LUT R12, R18, 0xffffe000, RZ, 0xc0, !PT ;  /* 0xffffe000120c7812 */ /* 0x020fe200078ec0ff */
[----:B------:R-:W-:Y:S01]  /*3bd0*/  BSSY B1, `(.L_x_59) ;  /* 0x0000009000017945 */ /* 0x000fe20003800000 */
[----:B------:R-:W-:-:S03]  /*3be0*/  ISETP.GT.AND P0, PT, R72, 0x11, PT ;  /* 0x000000114800780c */ /* 0x000fc60003f04270 */
[----:B0-----:R-:W-:Y:S01]  /*3bf0*/  FMUL R3, R12, R57 ;  /* 0x000000390c037220 */ /* 0x001fe20000400000 */
[----:B------:R-:W-:-:S03]  /*3c00*/  ISETP.GT.AND P3, PT, R0, RZ, P0 ;  /* 0x000000ff0000720c */ /* 0x000fc60000764270 */
[----:B------:R-:W-:-:S05]  /*3c10*/  FFMA R3, R32, R56, R3 ;  /* 0x0000003820037223 */ /* 0x000fca0000000003 */
[----:B------:R-:W-:-:S05]  /*3c20*/  F2FP.TF32.F32.PACK_B R3, R3 ;  /* 0x00000003ff03723e */ /* 0x000fca00024050ff */
[----:B------:R0:W-:Y:S01]  /*3c30*/  @P2 STG.E desc[UR36][R6.64+0x40], R3 ;  /* 0x0000400306002986 */ /* 0x0001e2000c101924 */
[----:B------:R-:W-:Y:S05]  /*3c40*/  @!P3 BRA `(.L_x_60) ;  /* 0x000000000004b947 */ /* 0x000fea0003800000 */
[----:B------:R0:W5:Y:S02]  /*3c50*/  LDG.E.LTC128B R18, desc[UR36][R4.64+0x44] ;  /* 0x0000442404127981 */ /* 0x000164000c1e1920 */
.L_x_60:
[----:B------:R-:W-:Y:S05]  /*3c60*/  BSYNC B1 ;  /* 0x0000000000017941 */ /* 0x000fea0003800000 */
.L_x_59:
        /* <DEDUP_REMOVED lines=9> */
.L_x_62:
[----:B------:R-:W-:Y:S05]  /*3d00*/  BSYNC B1 ;  /* 0x0000000000017941 */ /* 0x000fea0003800000 */
.L_x_61:
        /* <DEDUP_REMOVED lines=9> */
.L_x_64:
[----:B------:R-:W-:Y:S05]  /*3da0*/  BSYNC B1 ;  /* 0x0000000000017941 */ /* 0x000fea0003800000 */
.L_x_63:
        /* <DEDUP_REMOVED lines=10> */
.L_x_66:
[----:B------:R-:W-:Y:S05]  /*3e50*/  BSYNC B1 ;  /* 0x0000000000017941 */ /* 0x000fea0003800000 */
.L_x_65:
        /* <DEDUP_REMOVED lines=10> */
.L_x_68:
[----:B------:R-:W-:Y:S05]  /*3f00*/  BSYNC B1 ;  /* 0x0000000000017941 */ /* 0x000fea0003800000 */
.L_x_67:
        /* <DEDUP_REMOVED lines=9> */
.L_x_70:
[----:B------:R-:W-:Y:S05]  /*3fa0*/  BSYNC B1 ;  /* 0x0000000000017941 */ /* 0x000fea0003800000 */
.L_x_69:
        /* <DEDUP_REMOVED lines=9> */
.L_x_72:
[----:B------:R-:W-:Y:S05]  /*4040*/  BSYNC B1 ;  /* 0x0000000000017941 */ /* 0x000fea0003800000 */
.L_x_71:
        /* <DEDUP_REMOVED lines=10> */
.L_x_74:
[----:B------:R-:W-:Y:S05]  /*40f0*/  BSYNC B1 ;  /* 0x0000000000017941 */ /* 0x000fea0003800000 */
.L_x_73:
        /* <DEDUP_REMOVED lines=10> */
.L_x_76:
[----:B------:R-:W-:Y:S05]  /*41a0*/  BSYNC B1 ;  /* 0x0000000000017941 */ /* 0x000fea0003800000 */
.L_x_75:
        /* <DEDUP_REMOVED lines=9> */
.L_x_78:
[----:B------:R-:W-:Y:S05]  /*4240*/  BSYNC B1 ;  /* 0x0000000000017941 */ /* 0x000fea0003800000 */
.L_x_77:
        /* <DEDUP_REMOVED lines=9> */
.L_x_80:
[----:B------:R-:W-:Y:S05]  /*42e0*/  BSYNC B1 ;  /* 0x0000000000017941 */ /* 0x000fea0003800000 */
.L_x_79:
        /* <DEDUP_REMOVED lines=10> */
.L_x_82:
[----:B------:R-:W-:Y:S05]  /*4390*/  BSYNC B1 ;  /* 0x0000000000017941 */ /* 0x000fea0003800000 */
.L_x_81:
        /* <DEDUP_REMOVED lines=10> */
.L_x_84:
[----:B------:R-:W-:Y:S05]  /*4440*/  BSYNC B1 ;  /* 0x0000000000017941 */ /* 0x000fea0003800000 */
.L_x_83:
        /* <DEDUP_REMOVED lines=9> */
.L_x_86:
[----:B------:R-:W-:Y:S05]  /*44e0*/  BSYNC B1 ;  /* 0x0000000000017941 */ /* 0x000fea0003800000 */
.L_x_85:
        /* <DEDUP_REMOVED lines=9> */
.L_x_88:
[----:B------:R-:W-:Y:S05]  /*4580*/  BSYNC B1 ;  /* 0x0000000000017941 */ /* 0x000fea0003800000 */
.L_x_87:
        /* <DEDUP_REMOVED lines=10> */
.L_x_90:
[----:B------:R-:W-:Y:S05]  /*4630*/  BSYNC B1 ;  /* 0x0000000000017941 */ /* 0x000fea0003800000 */
.L_x_89:
        /* <DEDUP_REMOVED lines=10> */
.L_x_92:
[----:B------:R-:W-:Y:S05]  /*46e0*/  BSYNC B1 ;  /* 0x0000000000017941 */ /* 0x000fea0003800000 */
.L_x_91:
        /* <DEDUP_REMOVED lines=9> */
.L_x_94:
[----:B------:R-:W-:Y:S05]  /*4780*/  BSYNC B1 ;  /* 0x0000000000017941 */ /* 0x000fea0003800000 */
.L_x_93:
        /* <DEDUP_REMOVED lines=9> */
.L_x_96:
[----:B------:R-:W-:Y:S05]  /*4820*/  BSYNC B1 ;  /* 0x0000000000017941 */ /* 0x000fea0003800000 */
.L_x_95:
        /* <DEDUP_REMOVED lines=10> */
.L_x_98:
[----:B------:R-:W-:Y:S05]  /*48d0*/  BSYNC B1 ;  /* 0x0000000000017941 */ /* 0x000fea0003800000 */
.L_x_97:
        /* <DEDUP_REMOVED lines=10> */
.L_x_100:
[----:B------:R-:W-:Y:S05]  /*4980*/  BSYNC B1 ;  /* 0x0000000000017941 */ /* 0x000fea0003800000 */
.L_x_99:
[----:B01---5:R-:W-:Y:S01]  /*4990*/  LOP3.LUT R4, R18, 0xffffe000, RZ, 0xc0, !PT ;  /* 0xffffe00012047812 */ /* 0x023fe200078ec0ff */
        /* <DEDUP_REMOVED lines=8> */
.L_x_102:
[----:B------:R-:W-:Y:S05]  /*4a20*/  BSYNC B1 ;  /* 0x0000000000017941 */ /* 0x000fea0003800000 */
.L_x_101:
[----:B-----5:R-:W-:Y:S01]  /*4a30*/  LOP3.LUT R4, R18, 0xffffe000, RZ, 0xc0, !PT ;  /* 0xffffe00012047812 */ /* 0x020fe200078ec0ff */
[----:B------:R-:W-:Y:S01]  /*4a40*/  @P1 IMAD.MOV.U32 R5, RZ, RZ, R11 ;  /* 0x000000ffff051224 */ /* 0x000fe200078e000b */
[----:B------:R-:W-:Y:S01]  /*4a50*/  ISETP.GT.AND P0, PT, R0, 0x8, P0 ;  /* 0x000000080000780c */ /* 0x000fe20000704270 */
[----:B------:R-:W-:Y:S02]  /*4a60*/  BSSY B1, `(.L_x_103) ;  /* 0x0000008000017945 */ /* 0x000fe40003800000 */
[----:B------:R-:W-:Y:S01]  /*4a70*/  FMUL R3, R4, R57 ;  /* 0x0000003904037220 */ /* 0x000fe20000400000 */
[----:B------:R-:W-:-:S03]  /*4a80*/  @P1 IMAD.MOV.U32 R4, RZ, RZ, R10 ;  /* 0x000000ffff041224 */ /* 0x000fc600078e000a */
[----:B------:R-:W-:-:S05]  /*4a90*/  FFMA R3, R54, R56, R3 ;  /* 0x0000003836037223 */ /* 0x000fca0000000003 */
[----:B------:R-:W-:-:S05]  /*4aa0*/  F2FP.TF32.F32.PACK_B R3, R3 ;  /* 0x00000003ff03723e */ /* 0x000fca00024050ff */
[----:B------:R0:W-:Y:S01]  /*4ab0*/  @P1 STG.E desc[UR36][R4.64+0xe0], R3 ;  /* 0x0000e00304001986 */ /* 0x0001e2000c101924 */
[----:B------:R-:W-:Y:S05]  /*4ac0*/  @!P0 BRA `(.L_x_104) ;  /* 0x0000000000048947 */ /* 0x000fea0003800000 */
[----:B------:R0:W5:Y:S02]  /*4ad0*/  LDG.E.LTC128B R18, desc[UR36][R8.64+0xe4] ;  /* 0x0000e42408127981 */ /* 0x000164000c1e1920 */
.L_x_104:
[----:B------:R-:W-:Y:S05]  /*4ae0*/  BSYNC B1 ;  /* 0x0000000000017941 */ /* 0x000fea0003800000 */
.L_x_103:
[----:B------:R-:W-:Y:S05]  /*4af0*/  @!P0 BRA `(.L_x_105) ;  /* 0x0000000800708947 */ /* 0x000fea0003800000 */
[----:B-----5:R-:W-:-:S05]  /*4b00*/  LOP3.LUT R18, R18, 0xffffe000, RZ, 0xc0, !PT ;  /* 0xffffe00012127812 */ /* 0x020fca00078ec0ff */
[----:B------:R-:W-:-:S04]  /*4b10*/  FMUL R18, R18, R57 ;  /* 0x0000003912127220 */ /* 0x000fc80000400000 */
[----:B------:R-:W-:-:S05]  /*4b20*/  FFMA R55, R55, R56, R18 ;  /* 0x0000003837377223 */ /* 0x000fca0000000012 */
[----:B------:R-:W-:-:S05]  /*4b30*/  F2FP.TF32.F32.PACK_B R55, R55 ;  /* 0x00000037ff37723e */ /* 0x000fca00024050ff */
[----:B------:R0:W-:Y:S01]  /*4b40*/  STG.E desc[UR36][R10.64+0xe4], R55 ;  /* 0x0000e4370a007986 */ /* 0x0001e2000c101924 */
[----:B------:R-:W-:Y:S05]  /*4b50*/  BRA `(.L_x_105) ;  /* 0x0000000800587947 */ /* 0x000fea0003800000 */
.L_x_44:
[----:B------:R-:W-:Y:S01]  /*4b60*/  ISETP.GT.AND P4, PT, R72, 0x1, PT ;  /* 0x000000014800780c */ /* 0x000fe20003f84270 */
[----:B------:R-:W-:Y:S01]  /*4b70*/  ULDC.64 UR4, c[0x0][0x5c0] ;  /* 0x0001700000047ab9 */ /* 0x000fe20000000a00 */
[-C--:B------:R-:W-:Y:S01]  /*4b80*/  FMUL R3, R24, R56.reuse ;  /* 0x0000003818037220 */ /* 0x080fe20000400000 */
[----:B------:R-:W-:Y:S01]  /*4b90*/  LEA R4, P1, R20, UR4, 0x2 ;  /* 0x0000000414047c11 */ /* 0x000fe2000f8210ff */
[-C--:B------:R-:W-:Y:S01]  /*4ba0*/  FMUL R25, R25, R56.reuse ;  /* 0x0000003819197220 */ /* 0x080fe20000400000 */
[----:B------:R-:W-:Y:S01]  /*4bb0*/  ISETP.GT.AND P0, PT, R0, RZ, P4 ;  /* 0x000000ff0000720c */ /* 0x000fe20002704270 */
[-C--:B------:R-:W-:Y:S01]  /*4bc0*/  FMUL R9, R26, R56.reuse ;  /* 0x000000381a097220 */ /* 0x080fe20000400000 */
[----:B------:R-:W-:Y:S01]  /*4bd0*/  ISETP.GT.AND P3, PT, R0, 0x8, P3 ;  /* 0x000000080000780c */ /* 0x000fe20001f64270 */
[-C--:B------:R-:W-:Y:S01]  /*4be0*/  FMUL R27, R27, R56.reuse ;  /* 0x000000381b1b7220 */ /* 0x080fe20000400000 */
[----:B------:R-:W-:Y:S01]  /*4bf0*/  LEA.HI.X R5, R20, UR5, R7, 0x2, P1 ;  /* 0x0000000514057c11 */ /* 0x000fe200088f1407 */
[-C--:B------:R-:W-:Y:S01]  /*4c00*/  FMUL R29, R29, R56.reuse ;  /* 0x000000381d1d7220 */ /* 0x080fe20000400000 */
[----:B------:R-:W-:Y:S01]  /*4c10*/  F2FP.TF32.F32.PACK_B R3, R3 ;  /* 0x00000003ff03723e */ /* 0x000fe200024050ff */
[-C--:B------:R-:W-:Y:S01]  /*4c20*/  FMUL R31, R31, R56.reuse ;  /* 0x000000381f1f7220 */ /* 0x080fe20000400000 */
[----:B------:R-:W-:Y:S01]  /*4c30*/  SHF.L.U64.HI R7, R65, 0x2, R64 ;  /* 0x0000000241077819 */ /* 0x000fe20000010240 */
[----:B------:R-:W-:Y:S01]  /*4c40*/  FMUL R33, R33, R56 ;  /* 0x0000003821217220 */ /* 0x000fe20000400000 */
[----:B------:R-:W-:Y:S01]  /*4c50*/  LEA R6, P1, R65, R4, 0x2 ;  /* 0x0000000441067211 */ /* 0x000fe200078210ff */
[----:B------:R0:W-:Y:S01]  /*4c60*/  @P2 STG.E desc[UR36][R4.64], R3 ;  /* 0x0000000304002986 */ /* 0x0001e2000c101924 */
[----:B------:R-:W-:Y:S01]  /*4c70*/  F2FP.TF32.F32.PACK_B R25, R25 ;  /* 0x00000019ff19723e */ /* 0x000fe200024050ff */
[-C--:B------:R-:W-:Y:S01]  /*4c80*/  FMUL R11, R34, R56.reuse ;  /* 0x00000038220b7220 */ /* 0x080fe20000400000 */
[----:B------:R-:W-:Y:S01]  /*4c90*/  F2FP.TF32.F32.PACK_B R9, R9 ;  /* 0x00000009ff09723e */ /* 0x000fe200024050ff */
[----:B------:R-:W-:Y:S01]  /*4ca0*/  IMAD.X R7, R7, 0x1, R5, P1 ;  /* 0x0000000107077824 */ /* 0x000fe200008e0605 */
[C---:B------:R-:W-:Y:S01]  /*4cb0*/  ISETP.GT.AND P2, PT, R72.reuse, 0x8, PT ;  /* 0x000000084800780c */ /* 0x040fe20003f44270 */
[----:B------:R-:W-:Y:S01]  /*4cc0*/  @P0 STG.E desc[UR36][R4.64+0x4], R25 ;  /* 0x0000041904000986 */ /* 0x000fe2000c101924 */
[----:B------:R-:W-:Y:S01]  /*4cd0*/  ISETP.GT.AND P0, PT, R72, 0x9, PT ;  /* 0x000000094800780c */ /* 0x000fe20003f04270 */
[-C--:B------:R-:W-:Y:S01]  /*4ce0*/  FMUL R35, R35, R56.reuse ;  /* 0x0000003823237220 */ /* 0x080fe20000400000 */
[C---:B------:R-:W-:Y:S01]  /*4cf0*/  ISETP.GT.AND P4, PT, R0.reuse, 0x8, P4 ;  /* 0x000000080000780c */ /* 0x040fe20002784270 */
[----:B------:R1:W-:Y:S01]  /*4d00*/  @P3 STG.E desc[UR36][R6.64], R9 ;  /* 0x0000000906003986 */ /* 0x0003e2000c101924 */
[----:B------:R-:W-:Y:S01]  /*4d10*/  ISETP.GT.AND P1, PT, R0, RZ, P2 ;  /* 0x000000ff0000720c */ /* 0x000fe20001724270 */
[-C--:B0-----:R-:W-:Y:S01]  /*4d20*/  FMUL R3, R28, R56.reuse ;  /* 0x000000381c037220 */ /* 0x081fe20000400000 */
[C---:B------:R-:W-:Y:S01]  /*4d30*/  ISETP.GT.AND P3, PT, R0.reuse, RZ, P0 ;  /* 0x000000ff0000720c */ /* 0x040fe20000764270 */
[-C--:B------:R-:W-:Y:S01]  /*4d40*/  FMUL R37, R37, R56.reuse ;  /* 0x0000003825257220 */ /* 0x080fe20000400000 */
[----:B------:R-:W-:Y:S01]  /*4d50*/  F2FP.TF32.F32.PACK_B R27, R27 ;  /* 0x0000001bff1b723e */ /* 0x000fe200024050ff */
[-C--:B------:R-:W-:Y:S01]  /*4d60*/  FMUL R39, R39, R56.reuse ;  /* 0x0000003827277220 */ /* 0x080fe20000400000 */
[----:B------:R-:W-:Y:S01]  /*4d70*/  F2FP.TF32.F32.PACK_B R3, R3 ;  /* 0x00000003ff03723e */ /* 0x000fe200024050ff */
[-C--:B------:R-:W-:Y:S01]  /*4d80*/  FMUL R41, R41, R56.reuse ;  /* 0x0000003829297220 */ /* 0x080fe20000400000 */
[----:B------:R-:W-:Y:S01]  /*4d90*/  ISETP.GT.AND P2, PT, R0, 0x8, P2 ;  /* 0x000000080000780c */ /* 0x000fe20001744270 */
[-C--:B------:R-:W-:Y:S01]  /*4da0*/  FMUL R43, R43, R56.reuse ;  /* 0x000000382b2b7220 */ /* 0x080fe20000400000 */
[----:B------:R-:W-:Y:S01]  /*4db0*/  F2FP.TF32.F32.PACK_B R29, R29 ;  /* 0x0000001dff1d723e */ /* 0x000fe200024050ff */
[----:B------:R-:W-:Y:S01]  /*4dc0*/  @P4 STG.E desc[UR36][R6.64+0x4], R27 ;  /* 0x0000041b06004986 */ /* 0x000fe2000c101924 */
[-C--:B-1----:R-:W-:Y:S01]  /*4dd0*/  FMUL R9, R30, R56.reuse ;  /* 0x000000381e097220 */ /* 0x082fe20000400000 */
[----:B------:R-:W-:Y:S01]  /*4de0*/  ISETP.GT.AND P0, PT, R0, 0x8, P0 ;  /* 0x000000080000780c */ /* 0x000fe20000704270 */
[-C--:B------:R-:W-:Y:S01]  /*4df0*/  FMUL R45, R45, R56.reuse ;  /* 0x000000382d2d7220 */ /* 0x080fe20000400000 */
[----:B------:R0:W-:Y:S01]  /*4e00*/  @P1 STG.E desc[UR36][R4.64+0x20], R3 ;  /* 0x0000200304001986 */ /* 0x0001e2000c101924 */
[C---:B------:R-:W-:Y:S01]  /*4e10*/  ISETP.GT.AND P4, PT, R72.reuse, 0x11, PT ;  /* 0x000000114800780c */ /* 0x040fe20003f84270 */
[-C--:B------:R-:W-:Y:S01]  /*4e20*/  FMUL R47, R47, R56.reuse ;  /* 0x000000382f2f7220 */ /* 0x080fe20000400000 */
[----:B------:R-:W-:Y:S01]  /*4e30*/  F2FP.TF32.F32.PACK_B R9, R9 ;  /* 0x00000009ff09723e */ /* 0x000fe200024050ff */
[----:B------:R-:W-:Y:S01]  /*4e40*/  @P3 STG.E desc[UR36][R4.64+0x24], R29 ;  /* 0x0000241d04003986 */ /* 0x000fe2000c101924 */
[----:B------:R-:W-:Y:S01]  /*4e50*/  ISETP.GT.AND P3, PT, R72, 0x10, PT ;  /* 0x000000104800780c */ /* 0x000fe20003f64270 */
[-C--:B------:R-:W-:Y:S01]  /*4e60*/  FMUL R49, R49, R56.reuse ;  /* 0x0000003831317220 */ /* 0x080fe20000400000 */
[----:B------:R-:W-:Y:S01]  /*4e70*/  F2FP.TF32.F32.PACK_B R31, R31 ;  /* 0x0000001fff1f723e */ /* 0x000fe200024050ff */
[----:B------:R1:W-:Y:S01]  /*4e80*/  @P2 STG.E desc[UR36][R6.64+0x20], R9 ;  /* 0x0000200906002986 */ /* 0x0003e2000c101924 */
[C---:B------:R-:W-:Y:S01]  /*4e90*/  ISETP.GT.AND P1, PT, R0.reuse, RZ, P3 ;  /* 0x000000ff0000720c */ /* 0x040fe20001f24270 */
[-C--:B------:R-:W-:Y:S01]  /*4ea0*/  FMUL R51, R51, R56.reuse ;  /* 0x0000003833337220 */ /* 0x080fe20000400000 */
[----:B------:R-:W-:Y:S01]  /*4eb0*/  ISETP.GT.AND P2, PT, R0, RZ, P4 ;  /* 0x000000ff0000720c */ /* 0x000fe20002744270 */
[-C--:B0-----:R-:W-:Y:S01]  /*4ec0*/  FMUL R3, R32, R56.reuse ;  /* 0x0000003820037220 */ /* 0x081fe20000400000 */
[----:B------:R-:W-:Y:S01]  /*4ed0*/  ISETP.GT.AND P3, PT, R0, 0x8, P3 ;  /* 0x000000080000780c */ /* 0x000fe20001f64270 */
[----:B------:R-:W-:Y:S01]  /*4ee0*/  @P0 STG.E desc[UR36][R6.64+0x24], R31 ;  /* 0x0000241f06000986 */ /* 0x000fe2000c101924 */
[----:B------:R-:W-:Y:S01]  /*4ef0*/  F2FP.TF32.F32.PACK_B R33, R33 ;  /* 0x00000021ff21723e */ /* 0x000fe200024050ff */
[-C--:B------:R-:W-:Y:S01]  /*4f00*/  FMUL R53, R53, R56.reuse ;  /* 0x0000003835357220 */ /* 0x080fe20000400000 */
[----:B------:R-:W-:Y:S01]  /*4f10*/  F2FP.TF32.F32.PACK_B R3, R3 ;  /* 0x00000003ff03723e */ /* 0x000fe200024050ff */
[-C--:B------:R-:W-:Y:S01]  /*4f20*/  FMUL R55, R55, R56.reuse ;  /* 0x0000003837377220 */ /* 0x080fe20000400000 */
[----:B------:R-:W-:Y:S01]  /*4f30*/  F2FP.TF32.F32.PACK_B R11, R11 ;  /* 0x0000000bff0b723e */ /* 0x000fe200024050ff */
[----:B-1----:R-:W-:Y:S01]  /*4f40*/  FMUL R9, R38, R56 ;  /* 0x0000003826097220 */ /* 0x002fe20000400000 */
[C---:B------:R-:W-:Y:S01]  /*4f50*/  ISETP.GT.AND P0, PT, R72.reuse, 0x19, PT ;  /* 0x000000194800780c */ /* 0x040fe20003f04270 */
[----:B------:R0:W-:Y:S01]  /*4f60*/  @P1 STG.E desc[UR36][R4.64+0x40], R3 ;  /* 0x0000400304001986 */ /* 0x0001e2000c101924 */
[----:B------:R-:W-:-:S02]  /*4f70*/  ISETP.GT.AND P1, PT, R72, 0x18, PT ;  /* 0x000000184800780c */ /* 0x000fc40003f24270 */
[C---:B------:R-:W-:Y:S01]  /*4f80*/  ISETP.GT.AND P4, PT, R0.reuse, 0x8, P4 ;  /* 0x000000080000780c */ /* 0x040fe20002784270 */
[----:B------:R-:W-:Y:S01]  /*4f90*/  @P2 STG.E desc[UR36][R4.64+0x44], R33 ;  /* 0x0000442104002986 */ /* 0x000fe2000c101924 */
[C---:B------:R-:W-:Y:S02]  /*4fa0*/  ISETP.GT.AND P2, PT, R0.reuse, RZ, P1 ;  /* 0x000000ff0000720c */ /* 0x040fe40000f44270 */
[C---:B------:R-:W-:Y:S01]  /*4fb0*/  ISETP.GT.AND P1, PT, R0.reuse, 0x8, P1 ;  /* 0x000000080000780c */ /* 0x040fe20000f24270 */
[----:B------:R1:W-:Y:S01]  /*4fc0*/  @P3 STG.E desc[UR36][R6.64+0x40], R11 ;  /* 0x0000400b06003986 */ /* 0x0003e2000c101924 */
[----:B------:R-:W-:Y:S02]  /*4fd0*/  ISETP.GT.AND P3, PT, R0, RZ, P0 ;  /* 0x000000ff0000720c */ /* 0x000fe40000764270 */
[----:B------:R-:W-:Y:S01]  /*4fe0*/  F2FP.TF32.F32.PACK_B R35, R35 ;  /* 0x00000023ff23723e */ /* 0x000fe200024050ff */
[----:B0-----:R-:W-:Y:S01]  /*4ff0*/  FMUL R3, R36, R56 ;  /* 0x0000003824037220 */ /* 0x001fe20000400000 */
[----:B------:R-:W-:-:S02]  /*5000*/  F2FP.TF32.F32.PACK_B R37, R37 ;  /* 0x00000025ff25723e */ /* 0x000fc400024050ff */
[----:B------:R-:W-:Y:S01]  /*5010*/  F2FP.TF32.F32.PACK_B R9, R9 ;  /* 0x00000009ff09723e */ /* 0x000fe200024050ff */
[----:B------:R-:W-:Y:S01]  /*5020*/  @P4 STG.E desc[UR36][R6.64+0x44], R35 ;  /* 0x0000442306004986 */ /* 0x000fe2000c101924 */
[----:B------:R-:W-:Y:S02]  /*5030*/  F2FP.TF32.F32.PACK_B R3, R3 ;  /* 0x00000003ff03723e */ /* 0x000fe400024050ff */
[----:B------:R-:W-:Y:S01]  /*5040*/  F2FP.TF32.F32.PACK_B R39, R39 ;  /* 0x00000027ff27723e */ /* 0x000fe200024050ff */
[----:B-1----:R-:W-:Y:S01]  /*5050*/  FMUL R11, R42, R56 ;  /* 0x000000382a0b7220 */ /* 0x002fe20000400000 */
[----:B------:R-:W-:Y:S01]  /*5060*/  F2FP.TF32.F32.PACK_B R41, R41 ;  /* 0x00000029ff29723e */ /* 0x000fe200024050ff */
[----:B------:R0:W-:Y:S01]  /*5070*/  @P2 STG.E desc[UR36][R4.64+0x60], R3 ;  /* 0x0000600304002986 */ /* 0x0001e2000c101924 */
[----:B------:R-:W-:Y:S02]  /*5080*/  ISETP.GT.AND P2, PT, R72, 0x20, PT ;  /* 0x000000204800780c */ /* 0x000fe40003f44270 */
[----:B------:R-:W-:Y:S01]  /*5090*/  F2FP.TF32.F32.PACK_B R11, R11 ;  /* 0x0000000bff0b723e */ /* 0x000fe200024050ff */
[----:B------:R-:W-:Y:S01]  /*50a0*/  @P3 STG.E desc[UR36][R4.64+0x64], R37 ;  /* 0x0000642504003986 */ /* 0x000fe2000c101924 */
[----:B------:R-:W-:-:S02]  /*50b0*/  ISETP.GT.AND P3, PT, R0, 0x8, P0 ;  /* 0x000000080000780c */ /* 0x000fc40000764270 */
[----:B------:R-:W-:Y:S01]  /*50c0*/  ISETP.GT.AND P0, PT, R72, 0x21, PT ;  /* 0x000000214800780c */ /* 0x000fe20003f04270 */
[----:B------:R1:W-:Y:S01]  /*50d0*/  @P1 STG.E desc[UR36][R6.64+0x60], R9 ;  /* 0x0000600906001986 */ /* 0x0003e2000c101924 */
[C---:B------:R-:W-:Y:S02]  /*50e0*/  ISETP.GT.AND P4, PT, R0.reuse, RZ, P2 ;  /* 0x000000ff0000720c */ /* 0x040fe40001784270 */
[----:B------:R-:W-:Y:S01]  /*50f0*/  ISETP.GT.AND P1, PT, R0, RZ, P0 ;  /* 0x000000ff0000720c */ /* 0x000fe20000724270 */
[-C--:B0-----:R-:W-:Y:S01]  /*5100*/  FMUL R3, R40, R56.reuse ;  /* 0x0000003828037220 */ /* 0x081fe20000400000 */
[C---:B------:R-:W-:Y:S02]  /*5110*/  ISETP.GT.AND P2, PT, R0.reuse, 0x8, P2 ;  /* 0x000000080000780c */ /* 0x040fe40001744270 */
[----:B------:R-:W-:Y:S02]  /*5120*/  F2FP.TF32.F32.PACK_B R43, R43 ;  /* 0x0000002bff2b723e */ /* 0x000fe400024050ff */
[----:B------:R-:W-:Y:S01]  /*5130*/  F2FP.TF32.F32.PACK_B R3, R3 ;  /* 0x00000003ff03723e */ /* 0x000fe200024050ff */
[----:B------:R-:W-:Y:S01]  /*5140*/  @P3 STG.E desc[UR36][R6.64+0x64], R39 ;  /* 0x0000642706003986 */ /* 0x000fe2000c101924 */
[----:B------:R-:W-:Y:S01]  /*5150*/  ISETP.GT.AND P3, PT, R0, 0x8, P0 ;  /* 0x000000080000780c */ /* 0x000fe20000764270 */
[----:B-1----:R-:W-:Y:S01]  /*5160*/  FMUL R9, R46, R56 ;  /* 0x000000382e097220 */ /* 0x002fe20000400000 */
[----:B------:R-:W-:Y:S01]  /*5170*/  ISETP.GT.AND P0, PT, R72, 0x29, PT ;  /* 0x000000294800780c */ /* 0x000fe20003f04270 */
[----:B------:R0:W-:Y:S01]  /*5180*/  @P4 STG.E desc[UR36][R4.64+0x80], R3 ;  /* 0x0000800304004986 */ /* 0x0001e2000c101924 */
[----:B------:R-:W-:-:S02]  /*5190*/  F2FP.TF32.F32.PACK_B R45, R45 ;  /* 0x0000002dff2d723e */ /* 0x000fc400024050ff */
[----:B------:R-:W-:Y:S01]  /*51a0*/  F2FP.TF32.F32.PACK_B R9, R9 ;  /* 0x00000009ff09723e */ /* 0x000fe200024050ff */
[----:B------:R-:W-:Y:S01]  /*51b0*/  @P1 STG.E desc[UR36][R4.64+0x84], R41 ;  /* 0x0000842904001986 */ /* 0x000fe2000c101924 */
[----:B------:R-:W-:Y:S02]  /*51c0*/  ISETP.GT.AND P1, PT, R72, 0x28, PT ;  /* 0x000000284800780c */ /* 0x000fe40003f24270 */
[----:B------:R-:W-:Y:S01]  /*51d0*/  F2FP.TF32.F32.PACK_B R47, R47 ;  /* 0x0000002fff2f723e */ /* 0x000fe200024050ff */
[----:B------:R1:W-:Y:S01]  /*51e0*/  @P2 STG.E desc[UR36][R6.64+0x80], R11 ;  /* 0x0000800b06002986 */ /* 0x0003e2000c101924 */
[C---:B------:R-:W-:Y:S02]  /*51f0*/  ISETP.GT.AND P4, PT, R0.reuse, RZ, P1 ;  /* 0x000000ff0000720c */ /* 0x040fe40000f84270 */
[----:B------:R-:W-:Y:S01]  /*5200*/  ISETP.GT.AND P2, PT, R0, RZ, P0 ;  /* 0x000000ff0000720c */ /* 0x000fe20000744270 */
[----:B0-----:R-:W-:Y:S01]  /*5210*/  FMUL R3, R44, R56 ;  /* 0x000000382c037220 */ /* 0x001fe20000400000 */
[C---:B------:R-:W-:Y:S01]  /*5220*/  ISETP.GT.AND P1, PT, R0.reuse, 0x8, P1 ;  /* 0x000000080000780c */ /* 0x040fe20000f24270 */
[----:B------:R-:W-:Y:S01]  /*5230*/  @P3 STG.E desc[UR36][R6.64+0x84], R43 ;  /* 0x0000842b06003986 */ /* 0x000fe2000c101924 */
[----:B------:R-:W-:-:S02]  /*5240*/  ISETP.GT.AND P0, PT, R0, 0x8, P0 ;  /* 0x000000080000780c */ /* 0x000fc40000704270 */
[----:B------:R-:W-:Y:S02]  /*5250*/  F2FP.TF32.F32.PACK_B R3, R3 ;  /* 0x00000003ff03723e */ /* 0x000fe400024050ff */
[----:B------:R-:W-:Y:S01]  /*5260*/  ISETP.GT.AND P3, PT, R72, 0x31, PT ;  /* 0x000000314800780c */ /* 0x000fe20003f64270 */
[----:B-1----:R-:W-:Y:S01]  /*5270*/  FMUL R11, R48, R56 ;  /* 0x00000038300b7220 */ /* 0x002fe20000400000 */
[----:B------:R-:W-:Y:S01]  /*5280*/  F2FP.TF32.F32.PACK_B R49, R49 ;  /* 0x00000031ff31723e */ /* 0x000fe200024050ff */
[----:B------:R0:W-:Y:S01]  /*5290*/  @P4 STG.E desc[UR36][R4.64+0xa0], R3 ;  /* 0x0000a00304004986 */ /* 0x0001e2000c101924 */
[----:B------:R-:W-:Y:S02]  /*52a0*/  F2FP.TF32.F32.PACK_B R51, R51 ;  /* 0x00000033ff33723e */ /* 0x000fe400024050ff */
[----:B------:R-:W-:Y:S01]  /*52b0*/  F2FP.TF32.F32.PACK_B R11, R11 ;  /* 0x0000000bff0b723e */ /* 0x000fe200024050ff */
[----:B------:R-:W-:Y:S01]  /*52c0*/  @P2 STG.E desc[UR36][R4.64+0xa4], R45 ;  /* 0x0000a42d04002986 */ /* 0x000fe2000c101924 */
[----:B------:R-:W-:-:S02]  /*52d0*/  ISETP.GT.AND P2, PT, R72, 0x30, PT ;  /* 0x000000304800780c */ /* 0x000fc40003f44270 */
[----:B------:R-:W-:Y:S01]  /*52e0*/  F2FP.TF32.F32.PACK_B R53, R53 ;  /* 0x00000035ff35723e */ /* 0x000fe200024050ff */
[----:B------:R1:W-:Y:S01]  /*52f0*/  @P1 STG.E desc[UR36][R6.64+0xa0], R9 ;  /* 0x0000a00906001986 */ /* 0x0003e2000c101924 */
[C---:B------:R-:W-:Y:S02]  /*5300*/  ISETP.GT.AND P4, PT, R0.reuse, RZ, P2 ;  /* 0x000000ff0000720c */ /* 0x040fe40001784270 */
[----:B------:R-:W-:Y:S01]  /*5310*/  ISETP.GT.AND P1, PT, R0, RZ, P3 ;  /* 0x000000ff0000720c */ /* 0x000fe20001f24270 */
[----:B0-----:R-:W-:Y:S01]  /*5320*/  FMUL R3, R50, R56 ;  /* 0x0000003832037220 */ /* 0x001fe20000400000 */
[----:B------:R-:W-:Y:S01]  /*5330*/  ISETP.GT.AND P2, PT, R0, 0x8, P2 ;  /* 0x000000080000780c */ /* 0x000fe20001744270 */
[----:B------:R-:W-:Y:S01]  /*5340*/  @P0 STG.E desc[UR36][R6.64+0xa4], R47 ;  /* 0x0000a42f06000986 */ /* 0x000fe2000c101924 */
[----:B------:R-:W-:Y:S02]  /*5350*/  ISETP.GT.AND P0, PT, R72, 0x38, PT ;  /* 0x000000384800780c */ /* 0x000fe40003f04270 */
[----:B------:R-:W-:-:S02]  /*5360*/  F2FP.TF32.F32.PACK_B R3, R3 ;  /* 0x00000003ff03723e */ /* 0x000fc400024050ff */
[----:B------:R-:W-:Y:S01]  /*5370*/  ISETP.GT.AND P3, PT, R0, 0x8, P3 ;  /* 0x000000080000780c */ /* 0x000fe20001f64270 */
[----:B-1----:R-:W-:Y:S01]  /*5380*/  FMUL R9, R52, R56 ;  /* 0x0000003834097220 */ /* 0x002fe20000400000 */
[----:B------:R-:W-:Y:S01]  /*5390*/  F2FP.TF32.F32.PACK_B R55, R55 ;  /* 0x00000037ff37723e */ /* 0x000fe200024050ff */
[----:B------:R0:W-:Y:S01]  /*53a0*/  @P4 STG.E desc[UR36][R4.64+0xc0], R11 ;  /* 0x0000c00b04004986 */ /* 0x0001e2000c101924 */
[----:B------:R-:W-:Y:S02]  /*53b0*/  ISETP.GT.AND P4, PT, R72, 0x39, PT ;  /* 0x000000394800780c */ /* 0x000fe40003f84270 */
[----:B------:R-:W-:Y:S01]  /*53c0*/  F2FP.TF32.F32.PACK_B R9, R9 ;  /* 0x00000009ff09723e */ /* 0x000fe200024050ff */
[----:B------:R-:W-:Y:S01]  /*53d0*/  @P1 STG.E desc[UR36][R4.64+0xc4], R49 ;  /* 0x0000c43104001986 */ /* 0x000fe2000c101924 */
[C---:B------:R-:W-:Y:S02]  /*53e0*/  ISETP.GT.AND P1, PT, R0.reuse, RZ, P0 ;  /* 0x000000ff0000720c */ /* 0x040fe40000724270 */
[C---:B------:R-:W-:Y:S01]  /*53f0*/  ISETP.GT.AND P0, PT, R0.reuse, 0x8, P0 ;  /* 0x000000080000780c */ /* 0x040fe20000704270 */
[----:B------:R-:W-:Y:S01]  /*5400*/  @P2 STG.E desc[UR36][R6.64+0xc0], R3 ;  /* 0x0000c00306002986 */ /* 0x000fe2000c101924 */
[----:B------:R-:W-:-:S02]  /*5410*/  ISETP.GT.AND P2, PT, R0, RZ, P4 ;  /* 0x000000ff0000720c */ /* 0x000fc40002744270 */
[----:B------:R-:W-:Y:S01]  /*5420*/  ISETP.GT.AND P4, PT, R0, 0x8, P4 ;  /* 0x000000080000780c */ /* 0x000fe20002784270 */
[----:B0-----:R-:W-:Y:S01]  /*5430*/  FMUL R11, R54, R56 ;  /* 0x00000038360b7220 */ /* 0x001fe20000400000 */
[----:B------:R-:W-:Y:S04]  /*5440*/  @P3 STG.E desc[UR36][R6.64+0xc4], R51 ;  /* 0x0000c43306003986 */ /* 0x000fe8000c101924 */
[----:B------:R-:W-:Y:S01]  /*5450*/  F2FP.TF32.F32.PACK_B R11, R11 ;  /* 0x0000000bff0b723e */ /* 0x000fe200024050ff */
[----:B------:R-:W-:Y:S04]  /*5460*/  @P1 STG.E desc[UR36][R4.64+0xe0], R9 ;  /* 0x0000e00904001986 */ /* 0x000fe8000c101924 */
[----:B------:R0:W-:Y:S02]  /*5470*/  @P2 STG.E desc[UR36][R4.64+0xe4], R53 ;  /* 0x0000e43504002986 */ /* 0x0001e4000c101924 */
[----:B0-----:R-:W-:-:S02]  /*5480*/  @P0 IMAD.MOV.U32 R4, RZ, RZ, R6 ;  /* 0x000000ffff040224 */ /* 0x001fc400078e0006 */
[----:B------:R-:W-:-:S05]  /*5490*/  @P0 IMAD.MOV.U32 R5, RZ, RZ, R7 ;  /* 0x000000ffff050224 */ /* 0x000fca00078e0007 */
[----:B------:R0:W-:Y:S04]  /*54a0*/  @P0 STG.E desc[UR36][R4.64+0xe0], R11 ;  /* 0x0000e00b04000986 */ /* 0x0001e8000c101924 */
[----:B------:R0:W-:Y:S02]  /*54b0*/  @P4 STG.E desc[UR36][R6.64+0xe4], R55 ;  /* 0x0000e43706004986 */ /* 0x0001e4000c101924 */
.L_x_105:
[----:B------:R-:W-:Y:S05]  /*54c0*/  BSYNC B0 ;  /* 0x0000000000007941 */ /* 0x000fea0003800000 */
.L_x_43:
[----:B0-----:R-:W-:Y:S01]  /*54d0*/  IMAD.U32 R3, RZ, RZ, UR58 ;  /* 0x0000003aff037e24 */ /* 0x001fe2000f8e00ff */
[----:B------:R-:W-:Y:S01]  /*54e0*/  ULDC.64 UR4, c[0x0][0x650] ;  /* 0x0001940000047ab9 */ /* 0x000fe20000000a00 */
[----:B------:R0:W-:Y:S01]  /*54f0*/  SYNCS.ARRIVE.TRANS64.A1T0 RZ, [R70+UR47], RZ ;  /* 0x000000ff46ff79a7 */ /* 0x0001e2000810002f */
[----:B------:R-:W-:Y:S01]  /*5500*/  PRMT R0, RZ, 0x7610, R0 ;  /* 0x00007610ff007816 */ /* 0x000fe20000000000 */
[----:B------:R-:W-:Y:S01]  /*5510*/  IMAD.MOV.U32 R22, RZ, RZ, -0x1 ;  /* 0xffffffffff167424 */ /* 0x000fe200078e00ff */
[----:B------:R-:W-:Y:S01]  /*5520*/  LEA R16, P0, R3, R16, 0x1 ;  /* 0x0000001003107211 */ /* 0x000fe200078008ff */
[----:B-----5:R-:W-:Y:S02]  /*5530*/  IMAD.MOV.U32 R18, RZ, RZ, -0x1 ;  /* 0xffffffffff127424 */ /* 0x020fe400078e00ff */
[----:B---3--:R-:W-:Y:S01]  /*5540*/  IMAD.MOV.U32 R19, RZ, RZ, -0x1 ;  /* 0xffffffffff137424 */ /* 0x008fe200078e00ff */
[----:B------:R-:W-:Y:S02]  /*5550*/  IADD3.X R17, R17, UR44, RZ, P0, !PT ;  /* 0x0000002c11117c10 */ /* 0x000fe400087fe4ff */
[----:B------:R-:W-:-:S04]  /*5560*/  ISETP.GE.U32.AND P0, PT, R16, UR4, PT ;  /* 0x0000000410007c0c */ /* 0x000fc8000bf06070 */
[----:B------:R-:W-:-:S13]  /*5570*/  ISETP.GE.U32.AND.EX P0, PT, R17, UR5, PT, P0 ;  /* 0x0000000511007c0c */ /* 0x000fda000bf06100 */
[----:B0-----:R-:W-:Y:S05]  /*5580*/  @P0 BRA `(.L_x_106) ;  /* 0x00000004004c0947 */ /* 0x001fea0003800000 */
[----:B------:R-:W0:Y:S01]  /*5590*/  LDC.64 R10, c[0x0][0x628] ;  /* 0x00018a00ff0a7b82 */ /* 0x000e220000000a00 */
[----:B------:R-:W3:Y:S01]  /*55a0*/  S2R R12, SR_CTAID.X ;  /* 0x00000000000c7919 */ /* 0x000ee20000002500 */
[----:B-1--4-:R-:W-:Y:S02]  /*55b0*/  IMAD.MOV.U32 R8, RZ, RZ, R16 ;  /* 0x000000ffff087224 */ /* 0x012fe400078e0010 */
[----:B------:R-:W-:Y:S01]  /*55c0*/  IMAD.MOV.U32 R9, RZ, RZ, R17 ;  /* 0x000000ffff097224 */ /* 0x000fe200078e0011 */
[----:B------:R-:W1:Y:S03]  /*55d0*/  S2R R18, SR_CTAID.Y ;  /* 0x0000000000127919 */ /* 0x000e660000002600 */
[----:B------:R-:W4:Y:S08]  /*55e0*/  LDC R0, c[0x0][0x630] ;  /* 0x00018c00ff007b82 */ /* 0x000f300000000800 */
[----:B------:R-:W1:Y:S01]  /*55f0*/  LDC.64 R14, c[0x0][0x620] ;  /* 0x00018800ff0e7b82 */ /* 0x000e620000000a00 */
[----:B0-----:R-:W-:-:S04]  /*5600*/  ISETP.NE.U32.AND P0, PT, R10, RZ, PT ;  /* 0x000000ff0a00720c */ /* 0x001fc80003f05070 */
[----:B------:R-:W-:-:S13]  /*5610*/  ISETP.NE.AND.EX P0, PT, R11, RZ, PT, P0 ;  /* 0x000000ff0b00720c */ /* 0x000fda0003f05300 */
[----:B-1-34-:R-:W-:Y:S05]  /*5620*/  @!P0 BRA `(.L_x_107) ;  /* 0x0000000000288947 */ /* 0x01afea0003800000 */
        /* <DEDUP_REMOVED lines=10> */
.L_x_107:
[-CC-:B------:R-:W-:Y:S01]  /*56d0*/  SHF.R.U64 R19, R8, R0.reuse, R9.reuse ;  /* 0x0000000008137219 */ /* 0x180fe20000001209 */
[----:B------:R-:W0:Y:S01]  /*56e0*/  LDC.64 R24, c[0x0][0x640] ;  /* 0x00019000ff187b82 */ /* 0x000e220000000a00 */
[----:B------:R-:W-:Y:S01]  /*56f0*/  SHF.R.U32.HI R0, RZ, R0, R9 ;  /* 0x00000000ff007219 */ /* 0x000fe20000011609 */
[----:B------:R-:W-:Y:S01]  /*5700*/  ULDC UR4, c[0x0][0x150] ;  /* 0x0000540000047ab9 */ /* 0x000fe20000000800 */
[----:B------:R-:W-:Y:S02]  /*5710*/  IADD3 R3, P0, RZ, -R19, RZ ;  /* 0x80000013ff037210 */ /* 0x000fe40007f1e0ff */
[----:B------:R-:W-:-:S03]  /*5720*/  I2FP.F32.U32 R7, R12 ;  /* 0x0000000c00077245 */ /* 0x000fc60000201000 */
[----:B------:R-:W1:Y:S01]  /*5730*/  LDC R6, c[0x0][0x618] ;  /* 0x00018600ff067b82 */ /* 0x000e620000000800 */
[----:B------:R-:W-:Y:S02]  /*5740*/  IMAD.X R5, RZ, RZ, ~R0, P0 ;  /* 0x000000ffff057224 */ /* 0x000fe400000e0e00 */
[----:B------:R-:W-:Y:S01]  /*5750*/  FMUL R7, R7, UR4 ;  /* 0x0000000407077c20 */ /* 0x000fe20008400000 */
[----:B------:R-:W-:Y:S01]  /*5760*/  ULDC UR4, c[0x0][0x154] ;  /* 0x0000550000047ab9 */ /* 0x000fe20000000800 */
[-C--:B------:R-:W-:Y:S02]  /*5770*/  IMAD R0, R5, R14.reuse, RZ ;  /* 0x0000000e05007224 */ /* 0x080fe400078e02ff */
[C---:B------:R-:W-:Y:S01]  /*5780*/  IMAD.WIDE.U32 R4, R3.reuse, R14, R16 ;  /* 0x0000000e03047225 */ /* 0x040fe200078e0010 */
[----:B------:R-:W3:Y:S01]  /*5790*/  LDC R11, c[0x0][0x608] ;  /* 0x00018200ff0b7b82 */ /* 0x000ee20000000800 */
[----:B------:R-:W4:Y:S02]  /*57a0*/  F2I.U32.TRUNC.NTZ R7, R7 ;  /* 0x0000000700077305 */ /* 0x000f24000020f000 */
[----:B------:R-:W-:-:S04]  /*57b0*/  IMAD R3, R3, R15, R0 ;  /* 0x0000000f03037224 */ /* 0x000fc800078e0200 */
[----:B------:R-:W-:Y:S01]  /*57c0*/  IMAD.IADD R3, R5, 0x1, R3 ;  /* 0x0000000105037824 */ /* 0x000fe200078e0203 */
[----:B------:R-:W5:Y:S01]  /*57d0*/  LDC R8, c[0x0][0x658] ;  /* 0x00019600ff087b82 */ /* 0x000f620000000800 */
[----:B------:R-:W-:Y:S02]  /*57e0*/  I2FP.F32.U32 R5, R18 ;  /* 0x0000001200057245 */ /* 0x000fe40000201000 */
[----:B0-----:R-:W-:-:S04]  /*57f0*/  ISETP.NE.U32.AND P0, PT, R24, RZ, PT ;  /* 0x000000ff1800720c */ /* 0x001fc80003f05070 */
[----:B------:R-:W-:Y:S01]  /*5800*/  ISETP.NE.AND.EX P0, PT, R25, RZ, PT, P0 ;  /* 0x000000ff1900720c */ /* 0x000fe20003f05300 */
[----:B------:R-:W0:Y:S01]  /*5810*/  LDC R9, c[0x0][0x144] ;  /* 0x00005100ff097b82 */ /* 0x000e220000000800 */
[-C--:B-1----:R-:W-:Y:S01]  /*5820*/  SHF.R.U32.HI R0, RZ, R6.reuse, R3 ;  /* 0x00000006ff007219 */ /* 0x082fe20000011603 */
[----:B----4-:R-:W-:Y:S01]  /*5830*/  IMAD.MOV R7, RZ, RZ, -R7 ;  /* 0x000000ffff077224 */ /* 0x010fe200078e0a07 */
[----:B------:R-:W-:Y:S01]  /*5840*/  SHF.R.U64 R13, R4, R6, R3 ;  /* 0x00000006040d7219 */ /* 0x000fe20000001203 */
[----:B------:R-:W-:-:S04]  /*5850*/  FMUL R6, R5, UR4 ;  /* 0x0000000405067c20 */ /* 0x000fc80008400000 */
[----:B------:R-:W1:Y:S01]  /*5860*/  LDC R21, c[0x0][0x148] ;  /* 0x00005200ff157b82 */ /* 0x000e620000000800 */
[-CC-:B---3--:R-:W-:Y:S02]  /*5870*/  SHF.R.U64 R10, R13, R11.reuse, R0.reuse ;  /* 0x0000000b0d0a7219 */ /* 0x188fe40000001200 */
[----:B------:R-:W-:Y:S02]  /*5880*/  SHF.R.U32.HI R3, RZ, R11, R0 ;  /* 0x0000000bff037219 */ /* 0x000fe40000011600 */
[----:B------:R3:W4:Y:S03]  /*5890*/  F2I.U32.TRUNC.NTZ R0, R6 ;  /* 0x0000000600007305 */ /* 0x000726000020f000 */
[----:B------:R-:W1:Y:S01]  /*58a0*/  LDC R14, c[0x0][0x648] ;  /* 0x00019200ff0e7b82 */ /* 0x000e620000000800 */
[-CC-:B-----5:R-:W-:Y:S02]  /*58b0*/  SHF.R.U64 R15, R10, R8.reuse, R3.reuse ;  /* 0x000000080a0f7219 */ /* 0x1a0fe40000001203 */
[----:B------:R-:W-:-:S03]  /*58c0*/  SHF.R.U32.HI R5, RZ, R8, R3 ;  /* 0x00000008ff057219 */ /* 0x000fc60000011603 */
[----:B------:R-:W-:Y:S02]  /*58d0*/  IMAD.MOV.U32 R4, RZ, RZ, R15 ;  /* 0x000000ffff047224 */ /* 0x000fe400078e000f */
[----:B------:R-:W1:Y:S01]  /*58e0*/  LDC R20, c[0x0][0x638] ;  /* 0x00018e00ff147b82 */ /* 0x000e620000000800 */
[----:B0-----:R-:W-:-:S07]  /*58f0*/  IMAD R23, R9, R7, R12 ;  /* 0x0000000709177224 */ /* 0x001fce00078e020c */
[----:B------:R-:W0:Y:S08]  /*5900*/  LDC R26, c[0x0][0x610] ;  /* 0x00018400ff1a7b82 */ /* 0x000e300000000800 */
[----:B------:R-:W0:Y:S01]  /*5910*/  LDC R27, c[0x0][0x600] ;  /* 0x00018000ff1b7b82 */ /* 0x000e220000000800 */
[----:B---34-:R-:W-:Y:S05]  /*5920*/  @!P0 BRA `(.L_x_108) ;  /* 0x0000000000288947 */ /* 0x018fea0003800000 */
[----:B------:R-:W3:Y:S02]  /*5930*/  LDC R4, c[0x0][0x64c] ;  /* 0x00019300ff047b82 */ /* 0x000ee40000000800 */
[----:B---3--:R-:W-:-:S05]  /*5940*/  IADD3 R3, P0, R15, R4, RZ ;  /* 0x000000040f037210 */ /* 0x008fca0007f1e0ff */
        /* <DEDUP_REMOVED lines=8> */
.L_x_108:
[----:B------:R-:W-:Y:S02]  /*59d0*/  ISETP.NE.AND P0, PT, R2, 0x1, PT ;  /* 0x000000010200780c */ /* 0x000fe40003f05270 */
[----:B-1----:R-:W-:Y:S01]  /*59e0*/  SHF.R.U64 R3, R4, R14, R5 ;  /* 0x0000000e04037219 */ /* 0x002fe20000001205 */
[----:B------:R-:W-:Y:S01]  /*59f0*/  IMAD.MOV R5, RZ, RZ, -R0 ;  /* 0x000000ffff057224 */ /* 0x000fe200078e0a00 */
[----:B------:R-:W-:-:S03]  /*5a00*/  LOP3.LUT R0, R10, R67, RZ, 0xc0, !PT ;  /* 0x000000430a007212 */ /* 0x000fc600078ec0ff */
[----:B------:R-:W-:Y:S02]  /*5a10*/  IMAD.MOV R4, RZ, RZ, -R3 ;  /* 0x000000ffff047224 */ /* 0x000fe400078e0a03 */
[----:B------:R-:W-:Y:S01]  /*5a20*/  IMAD R22, R63, R3, R0 ;  /* 0x000000033f167224 */ /* 0x000fe200078e0200 */
[----:B------:R-:W-:Y:S01]  /*5a30*/  LOP3.LUT R3, R13, R66, RZ, 0xc0, !PT ;  /* 0x000000420d037212 */ /* 0x000fe200078ec0ff */
[----:B------:R-:W-:Y:S02]  /*5a40*/  IMAD R0, R4, R20, R15 ;  /* 0x0000001404007224 */ /* 0x000fe400078e020f */
[----:B------:R-:W-:Y:S02]  /*5a50*/  @P0 IMAD R23, R21, R5, R18 ;  /* 0x0000000515170224 */ /* 0x000fe400078e0212 */
[----:B0-----:R-:W-:Y:S02]  /*5a60*/  IMAD R3, R0, R27, R3 ;  /* 0x0000001b00037224 */ /* 0x001fe400078e0203 */
[----:B------:R-:W-:-:S02]  /*5a70*/  IMAD R22, R22, R26, R23 ;  /* 0x0000001a16167224 */ /* 0x000fc400078e0217 */
[----:B------:R-:W-:-:S03]  /*5a80*/  IMAD.MOV.U32 R4, RZ, RZ, 0x1 ;  /* 0x00000001ff047424 */ /* 0x000fc600078e00ff */
[----:B------:R-:W-:Y:S02]  /*5a90*/  SEL R18, R3, R22, !P0 ;  /* 0x0000001603127207 */ /* 0x000fe40004000000 */
[----:B------:R-:W-:Y:S02]  /*5aa0*/  PRMT R0, R4, 0x7610, R0 ;  /* 0x0000761004007816 */ /* 0x000fe40000000000 */
[----:B------:R-:W-:-:S07]  /*5ab0*/  SEL R22, R22, R3, !P0 ;  /* 0x0000000316167207 */ /* 0x000fce0004000000 */
.L_x_106:
[----:B------:R-:W-:Y:S01]  /*5ac0*/  UIMAD.WIDE.U32 UR4, UR38, 0x24924925, URZ ;  /* 0x24924925260478a5 */ /* 0x000fe2000f8e003f */
[----:B------:R-:W-:Y:S02]  /*5ad0*/  LOP3.LUT P0, RZ, R0, 0xff, RZ, 0xc0, !PT ;  /* 0x000000ff00ff7812 */ /* 0x000fe4000780c0ff */
[----:B------:R-:W-:Y:S01]  /*5ae0*/  LOP3.LUT R76, R76, 0x1, RZ, 0x3c, !PT ;  /* 0x000000014c4c7812 */ /* 0x000fe200078e3cff */
[----:B------:R-:W-:-:S04]  /*5af0*/  UIADD3 UR4, UR38, -UR5, URZ ;  /* 0x8000000526047290 */ /* 0x000fc8000fffe03f */
[----:B------:R-:W-:-:S04]  /*5b00*/  ULEA.HI UR4, UR4, UR5, URZ, 0x1f ;  /* 0x0000000504047291 */ /* 0x000fc8000f8ff83f */
[----:B------:R-:W-:-:S04]  /*5b10*/  USHF.R.U32.HI UR4, URZ, 0x2, UR4 ;  /* 0x000000023f047899 */ /* 0x000fc80008011604 */
[----:B------:R-:W-:Y:S01]  /*5b20*/  UIMAD UR38, UR4, -0x7, UR38 ;  /* 0xfffffff9042678a4 */ /* 0x000fe2000f8e0226 */
[----:B------:R-:W-:Y:S11]  /*5b30*/  @P0 BRA `(.L_x_109) ;  /* 0xffffffb800bc0947 */ /* 0x000ff6000383ffff */
[----:B------:R-:W-:Y:S05]  /*5b40*/  EXIT ;  /* 0x000000000000794d */ /* 0x000fea0003800000 */
.L_x_13:
[----:B------:R-:W-:-:S08]  /*5b50*/  ISETP.NE.AND P0, PT, RZ, UR4, PT ;  /* 0x00000004ff007c0c */ /* 0x000fd0000bf05270 */
[----:B------:R-:W0:-:S00]  /*5b60*/  USETMAXREG.DEALLOC.CTAPOOL 0x28 ;  /* 0x00000028000079c8 */ /* 0x000e0000080e0500 */
[----:B------:R-:W-:Y:S05]  /*5b70*/  @P0 EXIT ;  /* 0x000000000000094d */ /* 0x000fea0003800000 */
[----:B0-----:R-:W-:Y:S01]  /*5b80*/  LOP3.LUT P0, RZ, R3, 0xff, RZ, 0xc0, !PT ;  /* 0x000000ff03ff7812 */ /* 0x001fe2000780c0ff */
[----:B------:R-:W-:Y:S02]  /*5b90*/  IMAD.MOV.U32 R24, RZ, RZ, 0x1 ;  /* 0x00000001ff187424 */ /* 0x000fe400078e00ff */
[----:B------:R-:W-:-:S10]  /*5ba0*/  IMAD.MOV.U32 R25, RZ, RZ, RZ ;  /* 0x000000ffff197224 */ /* 0x000fd400078e00ff */
[----:B------:R-:W-:Y:S05]  /*5bb0*/  @!P0 BRA `(.L_x_110) ;  /* 0x0000001000748947 */ /* 0x000fea0003800000 */
[C---:B------:R-:W-:Y:S01]  /*5bc0*/  ISETP.NE.AND P1, PT, R23.reuse, RZ, PT ;  /* 0x000000ff1700720c */ /* 0x040fe20003f25270 */
[----:B------:R-:W-:Y:S01]  /*5bd0*/  ULDC UR37, c[0x0][0x658] ;  /* 0x0001960000257ab9 */ /* 0x000fe20000000800 */
[----:B------:R-:W-:Y:S01]  /*5be0*/  LOP3.LUT P0, RZ, R0, 0x1f, RZ, 0xc0, !PT ;  /* 0x0000001f00ff7812 */ /* 0x000fe2000780c0ff */
[----:B------:R-:W-:Y:S01]  /*5bf0*/  UMOV UR4, 0xffffffff ;  /* 0xffffffff00047882 */ /* 0x000fe20000000000 */
[----:B------:R-:W-:Y:S01]  /*5c00*/  LOP3.LUT R26, R26, 0xfffffffe, RZ, 0xc0, !PT ;  /* 0xfffffffe1a1a7812 */ /* 0x000fe200078ec0ff */
[----:B------:R-:W-:Y:S01]  /*5c10*/  BSSY B7, `(.L_x_110) ;  /* 0x0000117000077945 */ /* 0x000fe20003800000 */
[----:B------:R-:W-:Y:S01]  /*5c20*/  ISETP.NE.OR P0, PT, R23, RZ, !P0 ;  /* 0x000000ff1700720c */ /* 0x000fe20004705670 */
[----:B------:R-:W-:Y:S01]  /*5c30*/  USHF.L.U32 UR4, UR4, UR37, URZ ;  /* 0x0000002504047299 */ /* 0x000fe2000800063f */
[----:B------:R-:W-:Y:S01]  /*5c40*/  IMAD.MOV.U32 R27, RZ, RZ, 0x1 ;  /* 0x00000001ff1b7424 */ /* 0x000fe200078e00ff */
[----:B------:R-:W-:Y:S01]  /*5c50*/  ULDC UR39, c[0x0][0x600] ;  /* 0x0001800000277ab9 */ /* 0x000fe20000000800 */
[----:B------:R-:W-:Y:S01]  /*5c60*/  IMAD.MOV.U32 R24, RZ, RZ, 0x1 ;  /* 0x00000001ff187424 */ /* 0x000fe200078e00ff */
[----:B------:R-:W-:Y:S01]  /*5c70*/  UMOV UR5, 0x1 ;  /* 0x0000000100057882 */ /* 0x000fe20000000000 */
[----:B------:R-:W-:Y:S01]  /*5c80*/  IMAD.MOV.U32 R25, RZ, RZ, RZ ;  /* 0x000000ffff197224 */ /* 0x000fe200078e00ff */
[----:B------:R-:W-:Y:S01]  /*5c90*/  @P1 LOP3.LUT R26, R26, 0x1, RZ, 0xfc, !PT ;  /* 0x000000011a1a1812 */ /* 0x000fe200078efcff */
[----:B------:R-:W-:-:S02]  /*5ca0*/  UIADD3 UR53, UR46, 0x1, URZ ;  /* 0x000000012e357890 */ /* 0x000fc4000fffe03f */
[----:B------:R-:W-:Y:S01]  /*5cb0*/  ULOP3.LUT UR47, UR54, 0x2, URZ, 0xfc, !UPT ;  /* 0x00000002362f7892 */ /* 0x000fe2000f8efc3f */
[----:B------:R-:W-:Y:S01]  /*5cc0*/  LOP3.LUT R26, R26, 0xfffffffb, RZ, 0xc0, !PT ;  /* 0xfffffffb1a1a7812 */ /* 0x000fe200078ec0ff */
[----:B------:R-:W-:Y:S02]  /*5cd0*/  UIADD3 UR39, UR39, -0x1, URZ ;  /* 0xffffffff27277890 */ /* 0x000fe4000fffe03f */
[----:B------:R-:W-:Y:S01]  /*5ce0*/  USHF.L.U32 UR37, UR5, UR37, URZ ;  /* 0x0000002505257299 */ /* 0x000fe2000800063f */
[----:B------:R-:W-:Y:S01]  /*5cf0*/  @P0 LOP3.LUT R26, R26, 0x4, RZ, 0xfc, !PT ;  /* 0x000000041a1a0812 */ /* 0x000fe200078efcff */
[----:B------:R-:W-:Y:S01]  /*5d00*/  ULOP3.LUT UR38, URZ, UR4, URZ, 0x33, !UPT ;  /* 0x000000043f267292 */ /* 0x000fe2000f8e333f */
[----:B------:R-:W-:-:S11]  /*5d10*/  ULDC.64 UR56, c[0x0][0x198] ;  /* 0x0000660000387ab9 */ /* 0x000fd60000000a00 */
.L_x_124:
[----:B------:R-:W-:-:S03]  /*5d20*/  UMOV UR4, 0xffffffff ;  /* 0xffffffff00047882 */ /* 0x000fc60000000000 */
[----:B------:R-:W-:Y:S05]  /*5d30*/  BRA.DIV UR4, `(.L_x_111) ;  /* 0x0000001604c47947 */ /* 0x000fea000b800000 */
[----:B------:R-:W-:-:S13]  /*5d40*/  ELECT P6, URZ, PT ;  /* 0x00000000003f782f */ /* 0x000fda00038c0000 */
.L_x_142:
[----:B------:R-:W-:Y:S04]  /*5d50*/  BSSY B6, `(.L_x_112) ;  /* 0x000008e000067945 */ /* 0x000fe80003800000 */
[----:B------:R-:W-:Y:S05]  /*5d60*/  @!P6 BRA `(.L_x_113) ;  /* 0x000000080030e947 */ /* 0x000fea0003800000 */
[----:B------:R-:W0:Y:S01]  /*5d70*/  S2R R3, SR_CgaCtaId ;  /* 0x0000000000037919 */ /* 0x000e220000008800 */
[----:B------:R-:W-:-:S04]  /*5d80*/  MOV R28, 0x400 ;  /* 0x00000400001c7802 */ /* 0x000fc80000000f00 */
[----:B0-----:R-:W-:-:S05]  /*5d90*/  LEA R28, R3, R28, 0x18 ;  /* 0x0000001c031c7211 */ /* 0x001fca00078ec0ff */
[----:B------:R-:W-:-:S05]  /*5da0*/  VIADD R0, R28, 0x800 ;  /* 0x000008001c007836 */ /* 0x000fca0000000000 */
[----:B------:R-:W-:-:S13]  /*5db0*/  LOP3.LUT P0, RZ, R0, 0x9f, RZ, 0xc0, !PT ;  /* 0x0000009f00ff7812 */ /* 0x000fda000780c0ff */
[----:B------:R-:W-:Y:S05]  /*5dc0*/  @!P0 BRA `(.L_x_114) ;  /* 0x0000000000408947 */ /* 0x000fea0003800000 */
[----:B------:R-:W-:Y:S01]  /*5dd0*/  MOV R14, 0x0 ;  /* 0x00000000000e7802 */ /* 0x000fe20000000f00 */
[----:B------:R-:W-:Y:S01]  /*5de0*/  ULDC.64 UR4, c[0x4][0x70] ;  /* 0x01001c0000047ab9 */ /* 0x000fe20000000a00 */
[----:B------:R-:W-:Y:S01]  /*5df0*/  ULDC.64 UR6, c[0x4][0x8] ;  /* 0x0100020000067ab9 */ /* 0x000fe20000000a00 */
[----:B------:R-:W-:Y:S02]  /*5e00*/  IMAD.U32 R4, RZ, RZ, UR4 ;  /* 0x00000004ff047e24 */ /* 0x000fe4000f8e00ff */
[----:B------:R-:W-:Y:S01]  /*5e10*/  IMAD.U32 R5, RZ, RZ, UR5 ;  /* 0x00000005ff057e24 */ /* 0x000fe2000f8e00ff */
[----:B------:R-:W0:Y:S01]  /*5e20*/  LDC.64 R14, c[0x4][R14] ;  /* 0x010000000e0e7b82 */ /* 0x000e220000000a00 */
[----:B------:R-:W-:Y:S01]  /*5e30*/  ULDC.64 UR4, c[0x4][0x78] ;  /* 0x01001e0000047ab9 */ /* 0x000fe20000000a00 */
[----:B------:R-:W-:Y:S02]  /*5e40*/  IMAD.U32 R10, RZ, RZ, UR6 ;  /* 0x00000006ff0a7e24 */ /* 0x000fe4000f8e00ff */
[----:B------:R-:W-:-:S02]  /*5e50*/  IMAD.U32 R6, RZ, RZ, UR4 ;  /* 0x00000004ff067e24 */ /* 0x000fc4000f8e00ff */
[----:B------:R-:W-:Y:S02]  /*5e60*/  IMAD.U32 R7, RZ, RZ, UR5 ;  /* 0x00000005ff077e24 */ /* 0x000fe4000f8e00ff */
[----:B------:R-:W-:Y:S02]  /*5e70*/  IMAD.U32 R11, RZ, RZ, UR7 ;  /* 0x00000007ff0b7e24 */ /* 0x000fe4000f8e00ff */
[----:B------:R-:W-:Y:S02]  /*5e80*/  IMAD.MOV.U32 R8, RZ, RZ, 0x70 ;  /* 0x00000070ff087424 */ /* 0x000fe400078e00ff */
[----:B------:R-:W-:Y:S02]  /*5e90*/  IMAD.MOV.U32 R12, RZ, RZ, 0x1 ;  /* 0x00000001ff0c7424 */ /* 0x000fe400078e00ff */
[----:B------:R-:W-:-:S07]  /*5ea0*/  IMAD.MOV.U32 R13, RZ, RZ, RZ ;  /* 0x000000ffff0d7224 */ /* 0x000fce00078e00ff */
[----:B------:R-:W-:-:S07]  /*5eb0*/  LEPC R20, `(.L_x_114) ;  /* 0x000000001014794e */ /* 0x000fce0000000000 */
[----:B0----5:R-:W-:Y:S05]  /*5ec0*/  CALL.ABS.NOINC R14 ;  /* 0x000000000e007343 */ /* 0x021fea0003c00000 */
.L_x_114:
        /* <DEDUP_REMOVED lines=19> */
.L_x_115:
[----:B------:R-:W0:Y:S02]  /*6000*/  LDC R0, c[0x0][0x28c] ;  /* 0x0000a300ff007b82 */ /* 0x000e240000000800 */
[----:B0-----:R-:W-:-:S13]  /*6010*/  ISETP.GE.AND P0, PT, R0, 0x1, PT ;  /* 0x000000010000780c */ /* 0x001fda0003f06270 */
[----:B------:R-:W-:Y:S05]  /*6020*/  @!P0 BRA `(.L_x_113) ;  /* 0x0000000400808947 */ /* 0x000fea0003800000 */
[----:B------:R-:W-:Y:S02]  /*6030*/  IMAD.SHL.U32 R22, R22, 0x40, RZ ;  /* 0x0000004016167824 */ /* 0x000fe400078e00ff */
[----:B------:R-:W-:Y:S02]  /*6040*/  IMAD.SHL.U32 R18, R18, 0x40, RZ ;  /* 0x0000004012127824 */ /* 0x000fe400078e00ff */
[----:B------:R-:W-:Y:S02]  /*6050*/  IMAD.MOV.U32 R6, RZ, RZ, RZ ;  /* 0x000000ffff067224 */ /* 0x000fe400078e00ff */
[----:B------:R-:W-:Y:S02]  /*6060*/  IMAD.U32 R8, RZ, RZ, UR53 ;  /* 0x00000035ff087e24 */ /* 0x000fe4000f8e00ff */
[----:B------:R-:W-:Y:S02]  /*6070*/  IMAD.MOV.U32 R0, RZ, RZ, R24 ;  /* 0x000000ffff007224 */ /* 0x000fe400078e0018 */
[----:B------:R-:W-:-:S02]  /*6080*/  IMAD.MOV.U32 R3, RZ, RZ, R25 ;  /* 0x000000ffff037224 */ /* 0x000fc400078e0019 */
[C---:B------:R-:W-:Y:S02]  /*6090*/  VIADD R9, R22.reuse, 0x8 ;  /* 0x0000000816097836 */ /* 0x040fe40000000000 */
[C---:B------:R-:W-:Y:S02]  /*60a0*/  VIADD R10, R22.reuse, 0x10 ;  /* 0x00000010160a7836 */ /* 0x040fe40000000000 */
[C---:B------:R-:W-:Y:S02]  /*60b0*/  VIADD R11, R22.reuse, 0x18 ;  /* 0x00000018160b7836 */ /* 0x040fe40000000000 */
[C---:B------:R-:W-:Y:S02]  /*60c0*/  VIADD R12, R22.reuse, 0x20 ;  /* 0x00000020160c7836 */ /* 0x040fe40000000000 */
[C---:B------:R-:W-:Y:S02]  /*60d0*/  VIADD R13, R22.reuse, 0x28 ;  /* 0x00000028160d7836 */ /* 0x040fe40000000000 */
[----:B------:R-:W-:-:S02]  /*60e0*/  VIADD R14, R22, 0x30 ;  /* 0x00000030160e7836 */ /* 0x000fc40000000000 */
[----:B------:R-:W-:-:S07]  /*60f0*/  VIADD R15, R22, 0x38 ;  /* 0x00000038160f7836 */ /* 0x000fce0000000000 */
.L_x_119:
[----:B------:R-:W-:Y:S01]  /*6100*/  IMAD R7, R3, 0x8, R28 ;  /* 0x0000000803077824 */ /* 0x000fe200078e021c */
[----:B------:R-:W-:Y:S02]  /*6110*/  SHF.L.U32 R4, R0, 0x1f, RZ ;  /* 0x0000001f00047819 */ /* 0x000fe400000006ff */
[----:B------:R-:W-:Y:S02]  /*6120*/  ISETP.NE.AND P1, PT, R23, RZ, PT ;  /* 0x000000ff1700720c */ /* 0x000fe40003f25270 */
[----:B------:R-:W0:Y:S11]  /*6130*/  SYNCS.PHASECHK.TRANS64.TRYWAIT P0, [R7+URZ+0x38], R4 ;  /* 0x00003804070075a7 */ /* 0x000e36000800017f */
[----:B------:R-:W1:Y:S01]  /*6140*/  @!P1 LDC R5, c[0x0][0x500] ;  /* 0x00014000ff059b82 */ /* 0x000e620000000800 */
[----:B0-----:R-:W-:Y:S05]  /*6150*/  @!P0 BRA `(.L_x_116) ;  /* 0x0000001000dc8947 */ /* 0x001fea0003800000 */
.L_x_143:
[----:B------:R-:W-:Y:S01]  /*6160*/  ISETP.NE.AND P0, PT, R23, RZ, PT ;  /* 0x000000ff1700720c */ /* 0x000fe20003f05270 */
[----:B------:R-:W-:-:S04]  /*6170*/  UPRMT UR4, UR47, 0x9910, URZ ;  /* 0x000099102f047896 */ /* 0x000fc8000800003f */
[----:B------:R-:W-:-:S08]  /*6180*/  UISETP.NE.AND UP0, UPT, UR4, 0x2, UPT ;  /* 0x000000020400788c */ /* 0x000fd0000bf05270 */
[----:B-1----:R1:W-:Y:S01]  /*6190*/  @!P0 SYNCS.ARRIVE.TRANS64 RZ, [R7+URZ], R5 ;  /* 0x0000000507ff89a7 */ /* 0x0023e2000800003f */
[----:B------:R-:W-:-:S13]  /*61a0*/  PLOP3.LUT P0, PT, PT, PT, UP0, 0x80, 0x0 ;  /* 0x000000000000781c */ /* 0x000fda0003f0f008 */
[----:B-1----:R-:W-:Y:S05]  /*61b0*/  @P0 BRA `(.L_x_117) ;  /* 0x0000000000040947 */ /* 0x002fea0003800000 */
[----:B------:R-:W-:Y:S01]  /*61c0*/  BPT.TRAP 0x1 ;  /* 0x000000040000795c */ /* 0x000fe20000300000 */
.L_x_117:
[----:B------:R-:W-:-:S13]  /*61d0*/  LOP3.LUT P0, RZ, R26, 0x4, RZ, 0xc0, !PT ;  /* 0x000000041aff7812 */ /* 0x000fda000780c0ff */
[----:B------:R-:W-:Y:S05]  /*61e0*/  @P0 BRA `(.L_x_118) ;  /* 0x0000000000040947 */ /* 0x000fea0003800000 */
[----:B------:R-:W-:Y:S01]  /*61f0*/  BPT.TRAP 0x1 ;  /* 0x000000040000795c */ /* 0x000fe20000300000 */
.L_x_118:
[----:B0-----:R-:W-:Y:S01]  /*6200*/  IMAD R4, R3, 0x4000, R28 ;  /* 0x0000400003047824 */ /* 0x001fe200078e021c */
[----:B------:R-:W-:Y:S01]  /*6210*/  R2UR UR33, R7 ;  /* 0x00000000072172ca */ /* 0x000fe200000e0000 */
[----:B------:R-:W-:Y:S01]  /*6220*/  UIADD3 UR14, UP0, UR56, 0xf0, URZ ;  /* 0x000000f0380e7890 */ /* 0x000fe2000ff1e03f */
[----:B------:R-:W-:Y:S01]  /*6230*/  R2UR UR35, R6 ;  /* 0x00000000062372ca */ /* 0x000fe200000e0000 */
[----:B------:R-:W-:Y:S01]  /*6240*/  UMOV UR4, 0x0 ;  /* 0x0000000000047882 */ /* 0x000fe20000000000 */
[----:B------:R-:W-:Y:S01]  /*6250*/  R2UR UR6, R4 ;  /* 0x00000000040672ca */ /* 0x000fe200000e0000 */
[----:B------:R-:W-:Y:S01]  /*6260*/  UIADD3.X UR15, URZ, UR57, URZ, UP0, !UPT ;  /* 0x000000393f0f7290 */ /* 0x000fe200087fe43f */
[----:B------:R-:W-:Y:S01]  /*6270*/  R2UR UR36, R19 ;  /* 0x00000000132472ca */ /* 0x000fe200000e0000 */
[----:B------:R-:W-:Y:S01]  /*6280*/  UMOV UR5, 0x10000000 ;  /* 0x1000000000057882 */ /* 0x000fe20000000000 */
[----:B------:R-:W-:Y:S01]  /*6290*/  R2UR UR34, R22 ;  /* 0x00000000162272ca */ /* 0x000fe200000e0000 */
[----:B------:R-:W-:Y:S01]  /*62a0*/  VIADD R8, R8, 0xffffffff ;  /* 0xffffffff08087836 */ /* 0x000fe20000000000 */
[----:B------:R-:W-:Y:S01]  /*62b0*/  R2UR UR26, R9 ;  /* 0x00000000091a72ca */ /* 0x000fe200000e0000 */
[----:B------:R-:W-:Y:S01]  /*62c0*/  UIADD3 UR22, UP0, UR56, 0x1f0, URZ ;  /* 0x000001f038167890 */ /* 0x000fe2000ff1e03f */
[----:B------:R-:W-:Y:S01]  /*62d0*/  R2UR UR18, R10 ;  /* 0x000000000a1272ca */ /* 0x000fe200000e0000 */
[----:B------:R-:W-:Y:S01]  /*62e0*/  UMOV UR25, UR33 ;  /* 0x0000002100197c82 */ /* 0x000fe20008000000 */
[----:B------:R-:W-:Y:S01]  /*62f0*/  R2UR UR10, R11 ;  /* 0x000000000b0a72ca */ /* 0x000fe200000e0000 */
[----:B------:R-:W-:Y:S01]  /*6300*/  UMOV UR27, UR35 ;  /* 0x00000023001b7c82 */ /* 0x000fe20008000000 */
[----:B------:R-:W-:Y:S01]  /*6310*/  UMOV UR17, UR33 ;  /* 0x0000002100117c82 */ /* 0x000fe20008000000 */
[----:B------:R-:W-:Y:S01]  /*6320*/  UIADD3 UR32, UR6, 0x800, URZ ;  /* 0x0000080006207890 */ /* 0x000fe2000fffe03f */
[----:B------:R-:W-:Y:S01]  /*6330*/  R2UR UR50, R12 ;  /* 0x000000000c3272ca */ /* 0x000fe200000e0000 */
[----:B------:R-:W-:Y:S01]  /*6340*/  UIADD3 UR24, UR6, 0x1000, URZ ;  /* 0x0000100006187890 */ /* 0x000fe2000fffe03f */
[----:B------:R-:W-:Y:S01]  /*6350*/  R2UR UR42, R13 ;  /* 0x000000000d2a72ca */ /* 0x000fe200000e0000 */
[----:B------:R-:W-:Y:S01]  /*6360*/  UIADD3 UR16, UR6, 0x1800, URZ ;  /* 0x0000180006107890 */ /* 0x000fe2000fffe03f */
[----:B------:R-:W-:Y:S01]  /*6370*/  ISETP.GT.AND P1, PT, R8, 0x1, PT ;  /* 0x000000010800780c */ /* 0x000fe20003f24270 */
[----:B------:R-:W-:Y:S01]  /*6380*/  UMOV UR28, UR36 ;  /* 0x00000024001c7c82 */ /* 0x000fe20008000000 */
[----:B------:R-:W-:Y:S01]  /*6390*/  UIADD3 UR8, UR6, 0x2000, URZ ;  /* 0x0000200006087890 */ /* 0x000fe2000fffe03f */
[----:B------:R-:W-:Y:S01]  /*63a0*/  VIADD R3, R3, 0x1 ;  /* 0x0000000103037836 */ /* 0x000fe20000000000 */
[----:B------:R-:W-:Y:S01]  /*63b0*/  UMOV UR19, UR35 ;  /* 0x0000002300137c82 */ /* 0x000fe20008000000 */
[----:B------:R-:W-:Y:S01]  /*63c0*/  UMOV UR20, UR36 ;  /* 0x0000002400147c82 */ /* 0x000fe20008000000 */
[----:B------:R0:W-:Y:S01]  /*63d0*/  UTMALDG.3D [UR32], [UR14], desc[UR4] ;  /* 0x000004200e0075b4 */ /* 0x0001e20008011000 */
[----:B------:R-:W-:Y:S01]  /*63e0*/  UIADD3 UR48, UR6, 0x2800, URZ ;  /* 0x0000280006307890 */ /* 0x000fe2000fffe03f */
[----:B------:R-:W-:Y:S01]  /*63f0*/  ISETP.NE.AND P0, PT, R3, 0x7, PT ;  /* 0x000000070300780c */ /* 0x000fe20003f05270 */
[----:B------:R-:W-:Y:S01]  /*6400*/  UIADD3 UR40, UR6, 0x3000, URZ ;  /* 0x0000300006287890 */ /* 0x000fe2000fffe03f */
[----:B------:R-:W-:Y:S01]  /*6410*/  VIADD R6, R6, 0x40 ;  /* 0x0000004006067836 */ /* 0x000fe20000000000 */
[----:B------:R-:W-:Y:S01]  /*6420*/  UMOV UR9, UR33 ;  /* 0x0000002100097c82 */ /* 0x000fe20008000000 */
[----:B------:R-:W-:Y:S01]  /*6430*/  UMOV UR11, UR35 ;  /* 0x00000023000b7c82 */ /* 0x000fe20008000000 */
[----:B------:R-:W-:Y:S01]  /*6440*/  UMOV UR12, UR36 ;  /* 0x00000024000c7c82 */ /* 0x000fe20008000000 */
[----:B------:R1:W-:Y:S01]  /*6450*/  UTMALDG.3D [UR24], [UR14], desc[UR4] ;  /* 0x000004180e0075b4 */ /* 0x0003e20008011000 */
[----:B------:R-:W-:Y:S01]  /*6460*/  UIADD3.X UR23, URZ, UR57, URZ, UP0, !UPT ;  /* 0x000000393f177290 */ /* 0x000fe200087fe43f */
[----:B------:R-:W-:Y:S01]  /*6470*/  SEL R5, RZ, 0x1, P0 ;  /* 0x00000001ff057807 */ /* 0x000fe20000000000 */
[----:B------:R-:W-:Y:S01]  /*6480*/  UMOV UR49, UR33 ;  /* 0x0000002100317c82 */ /* 0x000fe20008000000 */
[----:B------:R-:W-:Y:S01]  /*6490*/  UMOV UR51, UR35 ;  /* 0x0000002300337c82 */ /* 0x000fe20008000000 */
[----:B------:R-:W-:Y:S01]  /*64a0*/  UMOV UR52, UR36 ;  /* 0x0000002400347c82 */ /* 0x000fe20008000000 */
[----:B------:R-:W-:Y:S01]  /*64b0*/  UMOV UR41, UR33 ;  /* 0x0000002100297c82 */ /* 0x000fe20008000000 */
[----:B------:R-:W-:Y:S01]  /*64c0*/  UMOV UR43, UR35 ;  /* 0x00000023002b7c82 */ /* 0x000fe20008000000 */
[----:B------:R2:W-:Y:S01]  /*64d0*/  UTMALDG.3D [UR16], [UR14], desc[UR4] ;  /* 0x000004100e0075b4 */ /* 0x0005e20008011000 */
[----:B------:R-:W-:Y:S01]  /*64e0*/  UMOV UR44, UR36 ;  /* 0x00000024002c7c82 */ /* 0x000fe20008000000 */
[----:B------:R-:W-:-:S02]  /*64f0*/  LOP3.LUT R0, R0, R5, RZ, 0x3c, !PT ;  /* 0x0000000500007212 */ /* 0x000fc400078e3cff */
[----:B------:R-:W-:Y:S02]  /*6500*/  SEL R3, R3, RZ, P0 ;  /* 0x000000ff03037207 */ /* 0x000fe40000000000 */
[----:B0-----:R-:W-:Y:S01]  /*6510*/  R2UR UR34, R14 ;  /* 0x000000000e2272ca */ /* 0x001fe200000e0000 */
[----:B------:R-:W-:Y:S01]  /*6520*/  UIADD3 UR32, UR6, 0x3800, URZ ;  /* 0x0000380006207890 */ /* 0x000fe2000fffe03f */
[----:B------:R0:W-:Y:S01]  /*6530*/  UTMALDG.3D [UR8], [UR14], desc[UR4] ;  /* 0x000004080e0075b4 */ /* 0x0001e20008011000 */
[----:B-1----:R-:W-:Y:S01]  /*6540*/  R2UR UR26, R15 ;  /* 0x000000000f1a72ca */ /* 0x002fe200000e0000 */
[----:B------:R-:W-:Y:S01]  /*6550*/  UIADD3 UR24, UR6, 0x4000, URZ ;  /* 0x0000400006187890 */ /* 0x000fe2000fffe03f */
[----:B------:R1:W-:Y:S01]  /*6560*/  UTMALDG.3D [UR48], [UR14], desc[UR4] ;  /* 0x000004300e0075b4 */ /* 0x0003e20008011000 */
[----:B--2---:R-:W-:Y:S01]  /*6570*/  R2UR UR19, R18 ;  /* 0x00000000121372ca */ /* 0x004fe200000e0000 */
[----:B------:R-:W-:Y:S01]  /*6580*/  UIADD3 UR16, UR6, 0x1c800, URZ ;  /* 0x0001c80006107890 */ /* 0x000fe2000fffe03f */
[----:B------:R1:W-:Y:S01]  /*6590*/  UTMALDG.3D [UR40], [UR14], desc[UR4] ;  /* 0x000004280e0075b4 */ /* 0x0003e20008011000 */
[----:B------:R-:W-:Y:S01]  /*65a0*/  UMOV UR18, UR35 ;  /* 0x0000002300127c82 */ /* 0x000fe20008000000 */
[----:B0-----:R-:W-:-:S03]  /*65b0*/  UIADD3 UR10, UR35, 0x20, URZ ;  /* 0x00000020230a7890 */ /* 0x001fc6000fffe03f */
[----:B------:R1:W-:Y:S01]  /*65c0*/  UTMALDG.3D [UR32], [UR14], desc[UR4] ;  /* 0x000004200e0075b4 */ /* 0x0003e20008011000 */
[----:B------:R-:W-:-:S05]  /*65d0*/  UIADD3 UR8, UR6, 0x1e800, URZ ;  /* 0x0001e80006087890 */ /* 0x000fca000fffe03f */
[----:B------:R-:W-:Y:S01]  /*65e0*/  UMOV UR11, UR19 ;  /* 0x00000013000b7c82 */ /* 0x000fe20008000000 */
[----:B------:R1:W-:Y:S01]  /*65f0*/  UTMALDG.3D [UR24], [UR14], desc[UR4] ;  /* 0x000004180e0075b4 */ /* 0x0003e20008011000 */
[----:B------:R1:W-:Y:S02]  /*6600*/  UTMALDG.3D [UR16], [UR22], desc[UR4] ;  /* 0x00000410160075b4 */ /* 0x0003e40008011000 */
[----:B------:R1:W-:Y:S02]  /*6610*/  UTMALDG.3D [UR8], [UR22], desc[UR4] ;  /* 0x00000408160075b4 */ /* 0x0003e40008011000 */
[----:B-1----:R-:W-:Y:S05]  /*6620*/  @P1 BRA `(.L_x_119) ;  /* 0xfffffff800b41947 */ /* 0x002fea000383ffff */
.L_x_113:
[----:B------:R-:W-:Y:S05]  /*6630*/  BSYNC B6 ;  /* 0x0000000000067941 */ /* 0x000fea0003800000 */
.L_x_112:
[----:B------:R-:W-:Y:S01]  /*6640*/  LOP3.LUT P2, RZ, R27, 0xff, RZ, 0xc0, !PT ;  /* 0x000000ff1bff7812 */ /* 0x000fe2000784c0ff */
[----:B------:R-:W-:Y:S01]  /*6650*/  VIADD R0, R25, UR46 ;  /* 0x0000002e19007c36 */ /* 0x000fe20008000000 */
[----:B------:R-:W-:Y:S02]  /*6660*/  UISETP.GE.U32.AND UP0, UPT, UR46, 0x7, UPT ;  /* 0x000000072e00788c */ /* 0x000fe4000bf06070 */
[----:B------:R-:W-:Y:S01]  /*6670*/  IMAD.U32 R7, RZ, RZ, UR46 ;  /* 0x0000002eff077e24 */ /* 0x000fe2000f8e00ff */
[----:B------:R-:W-:Y:S01]  /*6680*/  ULDC.64 UR4, c[0x0][0x650] ;  /* 0x0001940000047ab9 */ /* 0x000fe20000000a00 */
[C---:B------:R-:W-:Y:S01]  /*6690*/  IMAD.WIDE.U32 R4, R0.reuse, 0x24924925, RZ ;  /* 0x2492492500047825 */ /* 0x040fe200078e00ff */
[C---:B------:R-:W-:Y:S01]  /*66a0*/  ISETP.GT.U32.AND P0, PT, R0.reuse, 0x6, PT ;  /* 0x000000060000780c */ /* 0x040fe20003f04070 */
[----:B------:R-:W-:Y:S01]  /*66b0*/  BSSY B0, `(.L_x_120) ;  /* 0x000006a000007945 */ /* 0x000fe20003800000 */
[----:B------:R-:W-:Y:S01]  /*66c0*/  PLOP3.LUT P1, PT, PT, PT, UP0, 0x80, 0x0 ;  /* 0x000000000000781c */ /* 0x000fe20003f2f008 */
[----:B------:R-:W-:Y:S01]  /*66d0*/  IMAD.IADD R4, R0, 0x1, -R5 ;  /* 0x0000000100047824 */ /* 0x000fe200078e0a05 */
[----:B------:R-:W-:Y:S01]  /*66e0*/  ISETP.LT.U32.AND P0, PT, R7, 0x7, P0 ;  /* 0x000000070700780c */ /* 0x000fe20000701070 */
[----:B------:R-:W-:Y:S01]  /*66f0*/  IMAD.MOV.U32 R22, RZ, RZ, -0x1 ;  /* 0xffffffffff167424 */ /* 0x000fe200078e00ff */
[----:B------:R-:W-:Y:S01]  /*6700*/  PRMT R27, RZ, 0x7610, R27 ;  /* 0x00007610ff1b7816 */ /* 0x000fe2000000001b */
[----:B------:R-:W0:Y:S01]  /*6710*/  @P2 S2R R6, SR_CgaCtaId ;  /* 0x0000000000062919 */ /* 0x000e220000008800 */
[----:B------:R-:W-:Y:S01]  /*6720*/  @P2 MOV R3, 0x400 ;  /* 0x0000040000032802 */ /* 0x000fe20000000f00 */
[----:B------:R-:W-:Y:S01]  /*6730*/  IMAD.MOV.U32 R18, RZ, RZ, -0x1 ;  /* 0xffffffffff127424 */ /* 0x000fe200078e00ff */
[----:B------:R-:W-:Y:S01]  /*6740*/  LEA.HI R4, R4, R5, RZ, 0x1f ;  /* 0x0000000504047211 */ /* 0x000fe200078ff8ff */
[----:B------:R-:W-:-:S03]  /*6750*/  IMAD.MOV.U32 R19, RZ, RZ, -0x1 ;  /* 0xffffffffff137424 */ /* 0x000fc600078e00ff */
[----:B------:R-:W-:Y:S02]  /*6760*/  SHF.R.U32.HI R25, RZ, 0x2, R4 ;  /* 0x00000002ff197819 */ /* 0x000fe40000011604 */
[----:B0-----:R-:W-:Y:S02]  /*6770*/  @P2 LEA R6, R6, R3, 0x18 ;  /* 0x0000000306062211 */ /* 0x001fe400078ec0ff */
[----:B------:R-:W-:Y:S02]  /*6780*/  SEL R3, RZ, 0x1, !P0 ;  /* 0x00000001ff037807 */ /* 0x000fe40004000000 */
[----:B------:R-:W-:Y:S01]  /*6790*/  IADD3 R16, P0, R16, UR58, RZ ;  /* 0x0000003a10107c10 */ /* 0x000fe2000ff1e0ff */
[----:B------:R0:W-:Y:S01]  /*67a0*/  @P2 SYNCS.ARRIVE.TRANS64.A1T0 RZ, [R6+URZ+0xa8], RZ ;  /* 0x0000a8ff06ff29a7 */ /* 0x0001e2000810003f */
[----:B------:R-:W-:Y:S02]  /*67b0*/  LOP3.LUT R24, R24, R3, RZ, 0x3c, !PT ;  /* 0x0000000318187212 */ /* 0x000fe400078e3cff */
[----:B------:R-:W-:-:S02]  /*67c0*/  IADD3.X R17, R17, UR45, RZ, P0, !PT ;  /* 0x0000002d11117c10 */ /* 0x000fc400087fe4ff */
[----:B------:R-:W-:Y:S02]  /*67d0*/  ISETP.GE.U32.AND P0, PT, R16, UR4, PT ;  /* 0x0000000410007c0c */ /* 0x000fe4000bf06070 */
[----:B------:R-:W-:Y:S01]  /*67e0*/  @P1 LOP3.LUT R24, R24, 0x1, R25, 0x78, !PT ;  /* 0x0000000118181812 */ /* 0x000fe200078e7819 */
[--C-:B------:R-:W-:Y:S01]  /*67f0*/  IMAD R25, R25, -0x7, R0.reuse ;  /* 0xfffffff919197824 */ /* 0x100fe200078e0200 */
[----:B------:R-:W-:Y:S02]  /*6800*/  ISETP.GE.U32.AND.EX P0, PT, R17, UR5, PT, P0 ;  /* 0x0000000511007c0c */ /* 0x000fe4000bf06100 */
[----:B------:R-:W-:-:S11]  /*6810*/  PRMT R0, RZ, 0x7610, R0 ;  /* 0x00007610ff007816 */ /* 0x000fd60000000000 */
[----:B0-----:R-:W-:Y:S05]  /*6820*/  @P0 BRA `(.L_x_121) ;  /* 0x0000000400480947 */ /* 0x001fea0003800000 */
[----:B------:R-:W-:Y:S01]  /*6830*/  ULDC.64 UR4, c[0x0][0x628] ;  /* 0x00018a0000047ab9 */ /* 0x000fe20000000a00 */
[----:B------:R-:W0:Y:S01]  /*6840*/  S2R R3, SR_CTAID.X ;  /* 0x0000000000037919 */ /* 0x000e220000002500 */
[----:B------:R-:W-:Y:S01]  /*6850*/  ISETP.NE.U32.AND P0, PT, RZ, UR4, PT ;  /* 0x00000004ff007c0c */ /* 0x000fe2000bf05070 */
[----:B------:R-:W-:Y:S01]  /*6860*/  ULDC UR7, c[0x0][0x630] ;  /* 0x00018c0000077ab9 */ /* 0x000fe20000000800 */
[----:B------:R-:W-:Y:S01]  /*6870*/  IMAD.MOV.U32 R4, RZ, RZ, R16 ;  /* 0x000000ffff047224 */ /* 0x000fe200078e0010 */
[----:B------:R-:W1:Y:S01]  /*6880*/  S2R R0, SR_CTAID.Y ;  /* 0x0000000000007919 */ /* 0x000e620000002600 */
[----:B------:R-:W-:Y:S01]  /*6890*/  ISETP.NE.AND.EX P0, PT, RZ, UR5, PT, P0 ;  /* 0x00000005ff007c0c */ /* 0x000fe2000bf05300 */
[----:B------:R-:W-:-:S12]  /*68a0*/  IMAD.MOV.U32 R5, RZ, RZ, R17 ;  /* 0x000000ffff057224 */ /* 0x000fd800078e0011 */
[----:B------:R-:W-:Y:S05]  /*68b0*/  @!P0 BRA `(.L_x_122) ;  /* 0x0000000000288947 */ /* 0x000fea0003800000 */
[----:B------:R-:W-:Y:S02]  /*68c0*/  ULDC UR6, c[0x0][0x634] ;  /* 0x00018d0000067ab9 */ /* 0x000fe40000000800 */
[----:B------:R-:W-:-:S05]  /*68d0*/  IADD3 R9, P0, R16, UR6, RZ ;  /* 0x0000000610097c10 */ /* 0x000fca000ff1e0ff */
[----:B------:R-:W-:-:S04]  /*68e0*/  IMAD.X R11, RZ, RZ, R17, P0 ;  /* 0x000000ffff0b7224 */ /* 0x000fc800000e0611 */
[----:B------:R-:W-:-:S04]  /*68f0*/  IMAD.WIDE.U32 R6, R11, UR4, RZ ;  /* 0x000000040b067c25 */ /* 0x000fc8000f8e00ff */
[----:B------:R-:W-:-:S04]  /*6900*/  IMAD.WIDE.U32 R6, P0, R9, UR5, R6 ;  /* 0x0000000509067c25 */ /* 0x000fc8000f800006 */
[----:B------:R-:W-:-:S04]  /*6910*/  IMAD.WIDE.U32 R8, R9, UR4, RZ ;  /* 0x0000000409087c25 */ /* 0x000fc8000f8e00ff */
[----:B------:R-:W-:Y:S01]  /*6920*/  IMAD.X R5, RZ, RZ, RZ, P0 ;  /* 0x000000ffff057224 */ /* 0x000fe200000e06ff */
[----:B------:R-:W-:Y:S01]  /*6930*/  IADD3 RZ, P0, R9, R6, RZ ;  /* 0x0000000609ff7210 */ /* 0x000fe20007f1e0ff */
[----:B------:R-:W-:-:S04]  /*6940*/  IMAD.MOV.U32 R4, RZ, RZ, R7 ;  /* 0x000000ffff047224 */ /* 0x000fc800078e0007 */
[----:B------:R-:W-:-:S08]  /*6950*/  IMAD.WIDE.U32.X R4, R11, UR5, R4, P0 ;  /* 0x000000050b047c25 */ /* 0x000fd000080e0404 */
.L_x_122:
[--C-:B------:R-:W-:Y:S01]  /*6960*/  SHF.R.U64 R19, R4, UR7, R5.reuse ;  /* 0x0000000704137c19 */ /* 0x100fe20008001205 */
[----:B------:R-:W-:Y:S01]  /*6970*/  ULDC.64 UR4, c[0x0][0x620] ;  /* 0x0001880000047ab9 */ /* 0x000fe20000000a00 */
[----:B------:R-:W-:Y:S01]  /*6980*/  SHF.R.U32.HI R4, RZ, UR7, R5 ;  /* 0x00000007ff047c19 */ /* 0x000fe20008011605 */
[----:B------:R-:W-:Y:S01]  /*6990*/  ULDC.64 UR8, c[0x0][0x640] ;  /* 0x0001900000087ab9 */ /* 0x000fe20000000a00 */
[----:B------:R-:W-:Y:S01]  /*69a0*/  IADD3 R7, P0, RZ, -R19, RZ ;  /* 0x80000013ff077210 */ /* 0x000fe20007f1e0ff */
[----:B------:R-:W2:Y:S01]  /*69b0*/  LDC R13, c[0x0][0x148] ;  /* 0x00005200ff0d7b82 */ /* 0x000ea20000000800 */
[----:B0-----:R-:W-:Y:S01]  /*69c0*/  I2FP.F32.U32 R8, R3 ;  /* 0x0000000300087245 */ /* 0x001fe20000201000 */
[----:B------:R-:W-:Y:S02]  /*69d0*/  ULDC UR6, c[0x0][0x608] ;  /* 0x0001820000067ab9 */ /* 0x000fe40000000800 */
[----:B------:R-:W-:Y:S01]  /*69e0*/  IMAD.X R4, RZ, RZ, ~R4, P0 ;  /* 0x000000ffff047224 */ /* 0x000fe200000e0e04 */
[----:B------:R-:W-:-:S03]  /*69f0*/  ISETP.NE.U32.AND P0, PT, RZ, UR8, PT ;  /* 0x00000008ff007c0c */ /* 0x000fc6000bf05070 */
[----:B------:R-:W-:Y:S01]  /*6a00*/  IMAD R6, R4, UR4, RZ ;  /* 0x0000000404067c24 */ /* 0x000fe2000f8e02ff */
[----:B------:R-:W-:Y:S01]  /*6a10*/  ISETP.NE.AND.EX P0, PT, RZ, UR9, PT, P0 ;  /* 0x00000009ff007c0c */ /* 0x000fe2000bf05300 */
[----:B------:R-:W-:Y:S01]  /*6a20*/  IMAD.WIDE.U32 R4, R7, UR4, R16 ;  /* 0x0000000407047c25 */ /* 0x000fe2000f8e0010 */
[----:B------:R-:W-:-:S03]  /*6a30*/  ULDC UR4, c[0x0][0x150] ;  /* 0x0000540000047ab9 */ /* 0x000fc60000000800 */
[----:B------:R-:W-:Y:S01]  /*6a40*/  FMUL R8, R8, UR4 ;  /* 0x0000000408087c20 */ /* 0x000fe20008400000 */
[----:B------:R-:W-:Y:S01]  /*6a50*/  IMAD R7, R7, UR5, R6 ;  /* 0x0000000507077c24 */ /* 0x000fe2000f8e0206 */
[----:B------:R-:W-:Y:S01]  /*6a60*/  ULDC UR4, c[0x0][0x618] ;  /* 0x0001860000047ab9 */ /* 0x000fe20000000800 */
[----:B------:R-:W0:Y:S01]  /*6a70*/  LDC R6, c[0x0][0x144] ;  /* 0x00005100ff067b82 */ /* 0x000e220000000800 */
[----:B------:R-:W-:Y:S01]  /*6a80*/  ULDC UR5, c[0x0][0x154] ;  /* 0x0000550000057ab9 */ /* 0x000fe20000000800 */
[----:B------:R-:W-:Y:S01]  /*6a90*/  IMAD.IADD R5, R5, 0x1, R7 ;  /* 0x0000000105057824 */ /* 0x000fe200078e0207 */
[----:B------:R-:W3:Y:S04]  /*6aa0*/  F2I.U32.TRUNC.NTZ R8, R8 ;  /* 0x0000000800087305 */ /* 0x000ee8000020f000 */
[----:B------:R-:W-:-:S02]  /*6ab0*/  SHF.R.U64 R10, R4, UR4, R5 ;  /* 0x00000004040a7c19 */ /* 0x000fc40008001205 */
[----:B-1----:R-:W-:Y:S02]  /*6ac0*/  I2FP.F32.U32 R4, R0 ;  /* 0x0000000000047245 */ /* 0x002fe40000201000 */
[----:B------:R-:W-:Y:S01]  /*6ad0*/  SHF.R.U32.HI R5, RZ, UR4, R5 ;  /* 0x00000004ff057c19 */ /* 0x000fe20008011605 */
[----:B------:R-:W-:Y:S02]  /*6ae0*/  ULDC UR4, c[0x0][0x658] ;  /* 0x0001960000047ab9 */ /* 0x000fe40000000800 */
[----:B------:R-:W-:Y:S01]  /*6af0*/  FMUL R7, R4, UR5 ;  /* 0x0000000504077c20 */ /* 0x000fe20008400000 */
[--C-:B------:R-:W-:Y:S02]  /*6b00*/  SHF.R.U64 R12, R10, UR6, R5.reuse ;  /* 0x000000060a0c7c19 */ /* 0x100fe40008001205 */
[----:B------:R-:W-:Y:S01]  /*6b10*/  SHF.R.U32.HI R5, RZ, UR6, R5 ;  /* 0x00000006ff057c19 */ /* 0x000fe20008011605 */
[----:B------:R1:W4:Y:S01]  /*6b20*/  F2I.U32.TRUNC.NTZ R14, R7 ;  /* 0x00000007000e7305 */ /* 0x000322000020f000 */
[----:B---3--:R-:W-:-:S02]  /*6b30*/  IMAD.MOV R8, RZ, RZ, -R8 ;  /* 0x000000ffff087224 */ /* 0x008fc400078e0a08 */
[--C-:B------:R-:W-:Y:S02]  /*6b40*/  SHF.R.U64 R11, R12, UR4, R5.reuse ;  /* 0x000000040c0b7c19 */ /* 0x100fe40008001205 */
[----:B------:R-:W-:Y:S01]  /*6b50*/  SHF.R.U32.HI R5, RZ, UR4, R5 ;  /* 0x00000004ff057c19 */ /* 0x000fe20008011605 */
[----:B0-----:R-:W-:Y:S02]  /*6b60*/  IMAD R3, R6, R8, R3 ;  /* 0x0000000806037224 */ /* 0x001fe400078e0203 */
[----:B------:R-:W-:Y:S01]  /*6b70*/  IMAD.MOV.U32 R4, RZ, RZ, R11 ;  /* 0x000000ffff047224 */ /* 0x000fe200078e000b */
[----:B-12-4-:R-:W-:Y:S06]  /*6b80*/  @!P0 BRA `(.L_x_123) ;  /* 0x0000000000288947 */ /* 0x016fec0003800000 */
        /* <DEDUP_REMOVED lines=10> */
.L_x_123:
[----:B------:R-:W-:Y:S01]  /*6c30*/  ISETP.NE.AND P0, PT, R2, 0x1, PT ;  /* 0x000000010200780c */ /* 0x000fe20003f05270 */
[----:B------:R-:W-:Y:S01]  /*6c40*/  ULDC UR4, c[0x0][0x648] ;  /* 0x0001920000047ab9 */ /* 0x000fe20000000800 */
[----:B------:R-:W-:Y:S01]  /*6c50*/  IMAD.MOV R14, RZ, RZ, -R14 ;  /* 0x000000ffff0e7224 */ /* 0x000fe200078e0a0e */
[----:B------:R-:W-:Y:S01]  /*6c60*/  SHF.R.U64 R5, R4, UR4, R5 ;  /* 0x0000000404057c19 */ /* 0x000fe20008001205 */
[----:B------:R-:W-:Y:S01]  /*6c70*/  ULDC UR4, c[0x0][0x638] ;  /* 0x00018e0000047ab9 */ /* 0x000fe20000000800 */
[----:B------:R-:W-:Y:S01]  /*6c80*/  LOP3.LUT R12, R12, UR38, RZ, 0xc0, !PT ;  /* 0x000000260c0c7c12 */ /* 0x000fe2000f8ec0ff */
[----:B------:R-:W-:Y:S01]  /*6c90*/  ULDC UR5, c[0x0][0x610] ;  /* 0x0001840000057ab9 */ /* 0x000fe20000000800 */
[----:B------:R-:W-:-:S03]  /*6ca0*/  LOP3.LUT R22, R10, UR39, RZ, 0xc0, !PT ;  /* 0x000000270a167c12 */ /* 0x000fc6000f8ec0ff */
[----:B------:R-:W-:-:S03]  /*6cb0*/  IMAD R12, R5, UR37, R12 ;  /* 0x00000025050c7c24 */ /* 0x000fc6000f8e020c */
[----:B------:R-:W-:Y:S02]  /*6cc0*/  @P0 IMAD R3, R13, R14, R0 ;  /* 0x0000000e0d030224 */ /* 0x000fe400078e0200 */
[----:B------:R-:W-:Y:S02]  /*6cd0*/  IMAD.MOV R0, RZ, RZ, -R5 ;  /* 0x000000ffff007224 */ /* 0x000fe400078e0a05 */
[----:B------:R-:W-:Y:S02]  /*6ce0*/  IMAD R3, R12, UR5, R3 ;  /* 0x000000050c037c24 */ /* 0x000fe4000f8e0203 */
[----:B------:R-:W-:Y:S01]  /*6cf0*/  IMAD R11, R0, UR4, R11 ;  /* 0x00000004000b7c24 */ /* 0x000fe2000f8e020b */
[----:B------:R-:W-:Y:S01]  /*6d00*/  ULDC UR4, c[0x0][0x600] ;  /* 0x0001800000047ab9 */ /* 0x000fe20000000800 */
[----:B------:R-:W-:Y:S02]  /*6d10*/  IMAD.MOV.U32 R0, RZ, RZ, 0x1 ;  /* 0x00000001ff007424 */ /* 0x000fe400078e00ff */
[----:B------:R-:W-:-:S05]  /*6d20*/  IMAD R22, R11, UR4, R22 ;  /* 0x000000040b167c24 */ /* 0x000fca000f8e0216 */
[----:B------:R-:W-:Y:S02]  /*6d30*/  SEL R18, R22, R3, !P0 ;  /* 0x0000000316127207 */ /* 0x000fe40004000000 */
[----:B------:R-:W-:-:S07]  /*6d40*/  SEL R22, R3, R22, !P0 ;  /* 0x0000001603167207 */ /* 0x000fce0004000000 */
.L_x_121:
[----:B------:R-:W-:Y:S05]  /*6d50*/  BSYNC B0 ;  /* 0x0000000000007941 */ /* 0x000fea0003800000 */
.L_x_120:
[----:B------:R-:W-:-:S13]  /*6d60*/  LOP3.LUT P0, RZ, R0, 0xff, RZ, 0xc0, !PT ;  /* 0x000000ff00ff7812 */ /* 0x000fda000780c0ff */
[----:B------:R-:W-:Y:S05]  /*6d70*/  @P0 BRA `(.L_x_124) ;  /* 0xffffffec00e80947 */ /* 0x000fea000383ffff */
[----:B------:R-:W-:Y:S05]  /*6d80*/  BSYNC B7 ;  /* 0x0000000000077941 */ /* 0x000fea0003800000 */
.L_x_110:
[----:B------:R-:W-:-:S03]  /*6d90*/  UMOV UR4, 0xffffffff ;  /* 0xffffffff00047882 */ /* 0x000fc60000000000 */
[----:B------:R-:W-:Y:S05]  /*6da0*/  BRA.DIV UR4, `(.L_x_125) ;  /* 0x0000000604dc7947 */ /* 0x000fea000b800000 */
[----:B------:R-:W-:-:S13]  /*6db0*/  ELECT P6, URZ, PT ;  /* 0x00000000003f782f */ /* 0x000fda00038c0000 */
.L_x_146:
[----:B------:R-:W-:Y:S04]  /*6dc0*/  BSSY B0, `(.L_x_126) ;  /* 0x0000047000007945 */ /* 0x000fe80003800000 */
[----:B------:R-:W-:Y:S05]  /*6dd0*/  @!P6 BRA `(.L_x_127) ;  /* 0x000000040014e947 */ /* 0x000fea0003800000 */
[----:B------:R-:W-:-:S04]  /*6de0*/  ULOP3.LUT UR4, UR54, 0x2, URZ, 0xfc, !UPT ;  /* 0x0000000236047892 */ /* 0x000fc8000f8efc3f */
[----:B------:R-:W-:-:S06]  /*6df0*/  UISETP.NE.AND UP0, UPT, UR4, 0x3, UPT ;  /* 0x000000030400788c */ /* 0x000fcc000bf05270 */
[----:B------:R-:W-:-:S13]  /*6e00*/  PLOP3.LUT P0, PT, PT, PT, UP0, 0x80, 0x0 ;  /* 0x000000000000781c */ /* 0x000fda0003f0f008 */
[----:B------:R-:W-:Y:S05]  /*6e10*/  @!P0 BRA `(.L_x_128) ;  /* 0x0000000000048947 */ /* 0x000fea0003800000 */
[----:B------:R-:W-:Y:S01]  /*6e20*/  BPT.TRAP 0x1 ;  /* 0x000000040000795c */ /* 0x000fe20000300000 */
.L_x_128:
[----:B------:R-:W0:Y:S01]  /*6e30*/  S2R R3, SR_CgaCtaId ;  /* 0x0000000000037919 */ /* 0x000e220000008800 */
[----:B------:R-:W-:Y:S02]  /*6e40*/  MOV R0, 0x400 ;  /* 0x0000040000007802 */ /* 0x000fe40000000f00 */
[----:B------:R-:W-:Y:S02]  /*6e50*/  SHF.L.U32 R2, R24, 0x1f, RZ ;  /* 0x0000001f18027819 */ /* 0x000fe400000006ff */
[----:B0-----:R-:W-:-:S05]  /*6e60*/  LEA R0, R3, R0, 0x18 ;  /* 0x0000000003007211 */ /* 0x001fca00078ec0ff */
[----:B------:R-:W-:-:S04]  /*6e70*/  VIADD R0, R0, 0x38 ;  /* 0x0000003800007836 */ /* 0x000fc80000000000 */
[C---:B------:R-:W-:Y:S02]  /*6e80*/  IMAD R5, R25.reuse, 0x8, R0 ;  /* 0x0000000819057824 */ /* 0x040fe400078e0200 */
[----:B------:R-:W-:Y:S02]  /*6e90*/  VIADD R25, R25, 0x1 ;  /* 0x0000000119197836 */ /* 0x000fe40000000000 */
[----:B------:R-:W0:Y:S03]  /*6ea0*/  SYNCS.PHASECHK.TRANS64.TRYWAIT P0, [R5+URZ], R2 ;  /* 0x00000002050075a7 */ /* 0x000e26000800017f */
[----:B------:R-:W-:-:S04]  /*6eb0*/  ISETP.NE.AND P1, PT, R25, 0x7, PT ;  /* 0x000000071900780c */ /* 0x000fc80003f25270 */
[----:B------:R-:W-:Y:S02]  /*6ec0*/  SEL R3, RZ, 0x1, P1 ;  /* 0x00000001ff037807 */ /* 0x000fe40000800000 */
[----:B------:R-:W-:Y:S02]  /*6ed0*/  SEL R25, R25, RZ, P1 ;  /* 0x000000ff19197207 */ /* 0x000fe40000800000 */
[----:B------:R-:W-:-:S03]  /*6ee0*/  LOP3.LUT R24, R24, R3, RZ, 0x3c, !PT ;  /* 0x0000000318187212 */ /* 0x000fc600078e3cff */
[----:B------:R-:W-:Y:S01]  /*6ef0*/  IMAD R7, R25, 0x8, R0 ;  /* 0x0000000819077824 */ /* 0x000fe200078e0200 */
[----:B------:R-:W-:Y:S01]  /*6f00*/  SHF.L.U32 R4, R24, 0x1f, RZ ;  /* 0x0000001f18047819 */ /* 0x000fe200000006ff */
[----:B0-----:R-:W-:Y:S06]  /*6f10*/  @!P0 BRA `(.L_x_129) ;  /* 0x0000000400a08947 */ /* 0x001fec0003800000 */
.L_x_147:
[----:B------:R-:W1:Y:S01]  /*6f20*/  SYNCS.PHASECHK.TRANS64.TRYWAIT P0, [R7+URZ], R4 ;  /* 0x00000004070075a7 */ /* 0x000e62000800017f */
[----:B0-----:R-:W-:-:S05]  /*6f30*/  VIADD R2, R25, 0x1 ;  /* 0x0000000119027836 */ /* 0x001fca0000000000 */
[----:B------:R-:W-:-:S04]  /*6f40*/  ISETP.NE.AND P1, PT, R2, 0x7, PT ;  /* 0x000000070200780c */ /* 0x000fc80003f25270 */
[----:B------:R-:W-:Y:S02]  /*6f50*/  SEL R3, RZ, 0x1, P1 ;  /* 0x00000001ff037807 */ /* 0x000fe40000800000 */
[----:B------:R-:W-:Y:S02]  /*6f60*/  SEL R9, R2, RZ, P1 ;  /* 0x000000ff02097207 */ /* 0x000fe40000800000 */
[----:B------:R-:W-:-:S03]  /*6f70*/  LOP3.LUT R24, R24, R3, RZ, 0x3c, !PT ;  /* 0x0000000318187212 */ /* 0x000fc600078e3cff */
[----:B------:R-:W-:Y:S01]  /*6f80*/  IMAD R6, R9, 0x8, R0 ;  /* 0x0000000809067824 */ /* 0x000fe200078e0200 */
[----:B------:R-:W-:Y:S01]  /*6f90*/  SHF.L.U32 R5, R24, 0x1f, RZ ;  /* 0x0000001f18057819 */ /* 0x000fe200000006ff */
[----:B-1----:R-:W-:Y:S06]  /*6fa0*/  @!P0 BRA `(.L_x_130) ;  /* 0x0000000400908947 */ /* 0x002fec0003800000 */
.L_x_148:
[----:B------:R-:W1:Y:S01]  /*6fb0*/  SYNCS.PHASECHK.TRANS64.TRYWAIT P0, [R6+URZ], R5 ;  /* 0x00000005060075a7 */ /* 0x000e62000800017f */
[----:B------:R-:W-:-:S05]  /*6fc0*/  VIADD R2, R9, 0x1 ;  /* 0x0000000109027836 */ /* 0x000fca0000000000 */
[----:B------:R-:W-:-:S04]  /*6fd0*/  ISETP.NE.AND P1, PT, R2, 0x7, PT ;  /* 0x000000070200780c */ /* 0x000fc80003f25270 */
[----:B------:R-:W-:Y:S02]  /*6fe0*/  SEL R3, RZ, 0x1, P1 ;  /* 0x00000001ff037807 */ /* 0x000fe40000800000 */
[----:B0-----:R-:W-:Y:S02]  /*6ff0*/  SEL R7, R2, RZ, P1 ;  /* 0x000000ff02077207 */ /* 0x001fe40000800000 */
[----:B------:R-:W-:-:S03]  /*7000*/  LOP3.LUT R24, R24, R3, RZ, 0x3c, !PT ;  /* 0x0000000318187212 */ /* 0x000fc600078e3cff */
[----:B------:R-:W-:Y:S01]  /*7010*/  IMAD R9, R7, 0x8, R0 ;  /* 0x0000000807097824 */ /* 0x000fe200078e0200 */
[----:B------:R-:W-:Y:S01]  /*7020*/  SHF.L.U32 R4, R24, 0x1f, RZ ;  /* 0x0000001f18047819 */ /* 0x000fe200000006ff */
[----:B-1----:R-:W-:Y:S06]  /*7030*/  @!P0 BRA `(.L_x_131) ;  /* 0x0000000400808947 */ /* 0x002fec0003800000 */
.L_x_149:
[----:B------:R-:W1:Y:S01]  /*7040*/  SYNCS.PHASECHK.TRANS64.TRYWAIT P0, [R9+URZ], R4 ;  /* 0x00000004090075a7 */ /* 0x000e62000800017f */
[----:B------:R-:W-:-:S05]  /*7050*/  VIADD R2, R7, 0x1 ;  /* 0x0000000107027836 */ /* 0x000fca0000000000 */
[----:B------:R-:W-:-:S04]  /*7060*/  ISETP.NE.AND P1, PT, R2, 0x7, PT ;  /* 0x000000070200780c */ /* 0x000fc80003f25270 */
[----:B------:R-:W-:Y:S02]  /*7070*/  SEL R3, RZ, 0x1, P1 ;  /* 0x00000001ff037807 */ /* 0x000fe40000800000 */
[----:B------:R-:W-:Y:S02]  /*7080*/  SEL R7, R2, RZ, P1 ;  /* 0x000000ff02077207 */ /* 0x000fe40000800000 */
[----:B------:R-:W-:-:S03]  /*7090*/  LOP3.LUT R24, R24, R3, RZ, 0x3c, !PT ;  /* 0x0000000318187212 */ /* 0x000fc600078e3cff */
[----:B------:R-:W-:Y:S01]  /*70a0*/  IMAD R8, R7, 0x8, R0 ;  /* 0x0000000807087824 */ /* 0x000fe200078e0200 */
[----:B0-----:R-:W-:Y:S01]  /*70b0*/  SHF.L.U32 R5, R24, 0x1f, RZ ;  /* 0x0000001f18057819 */ /* 0x001fe200000006ff */
[----:B-1----:R-:W-:Y:S06]  /*70c0*/  @!P0 BRA `(.L_x_132) ;  /* 0x0000000400708947 */ /* 0x002fec0003800000 */
.L_x_150:
[----:B------:R-:W1:Y:S01]  /*70d0*/  SYNCS.PHASECHK.TRANS64.TRYWAIT P0, [R8+URZ], R5 ;  /* 0x00000005080075a7 */ /* 0x000e62000800017f */
[----:B------:R-:W-:-:S05]  /*70e0*/  VIADD R2, R7, 0x1 ;  /* 0x0000000107027836 */ /* 0x000fca0000000000 */
[----:B------:R-:W-:-:S04]  /*70f0*/  ISETP.NE.AND P1, PT, R2, 0x7, PT ;  /* 0x000000070200780c */ /* 0x000fc80003f25270 */
[----:B------:R-:W-:Y:S02]  /*7100*/  SEL R3, RZ, 0x1, P1 ;  /* 0x00000001ff037807 */ /* 0x000fe40000800000 */
[----:B------:R-:W-:Y:S02]  /*7110*/  SEL R7, R2, RZ, P1 ;  /* 0x000000ff02077207 */ /* 0x000fe40000800000 */
[----:B0-----:R-:W-:-:S03]  /*7120*/  LOP3.LUT R9, R24, R3, RZ, 0x3c, !PT ;  /* 0x0000000318097212 */ /* 0x001fc600078e3cff */
[----:B------:R-:W-:Y:S01]  /*7130*/  IMAD R11, R7, 0x8, R0 ;  /* 0x00000008070b7824 */ /* 0x000fe200078e0200 */
[----:B------:R-:W-:Y:S01]  /*7140*/  SHF.L.U32 R6, R9, 0x1f, RZ ;  /* 0x0000001f09067819 */ /* 0x000fe200000006ff */
[----:B-1----:R-:W-:Y:S06]  /*7150*/  @!P0 BRA `(.L_x_133) ;  /* 0x0000000400608947 */ /* 0x002fec0003800000 */
.L_x_151:
[----:B------:R-:W1:Y:S01]  /*7160*/  SYNCS.PHASECHK.TRANS64.TRYWAIT P0, [R11+URZ], R6 ;  /* 0x000000060b0075a7 */ /* 0x000e62000800017f */
[----:B------:R-:W-:-:S05]  /*7170*/  VIADD R2, R7, 0x1 ;  /* 0x0000000107027836 */ /* 0x000fca0000000000 */
[----:B------:R-:W-:-:S04]  /*7180*/  ISETP.NE.AND P1, PT, R2, 0x7, PT ;  /* 0x000000070200780c */ /* 0x000fc80003f25270 */
[----:B------:R-:W-:Y:S02]  /*7190*/  SEL R4, RZ, 0x1, P1 ;  /* 0x00000001ff047807 */ /* 0x000fe40000800000 */
[----:B------:R-:W-:Y:S02]  /*71a0*/  SEL R3, R2, RZ, P1 ;  /* 0x000000ff02037207 */ /* 0x000fe40000800000 */
[----:B------:R-:W-:Y:S01]  /*71b0*/  LOP3.LUT R4, R9, R4, RZ, 0x3c, !PT ;  /* 0x0000000409047212 */ /* 0x000fe200078e3cff */
[----:B-1----:R-:W-:Y:S06]  /*71c0*/  @!P0 BRA `(.L_x_134) ;  /* 0x0000000400588947 */ /* 0x002fec0003800000 */
.L_x_152:
[----:B------:R-:W-:Y:S01]  /*71d0*/  IMAD R3, R3, 0x8, R0 ;  /* 0x0000000803037824 */ /* 0x000fe200078e0200 */
[----:B------:R-:W-:-:S07]  /*71e0*/  SHF.L.U32 R0, R4, 0x1f, RZ ;  /* 0x0000001f04007819 */ /* 0x000fce00000006ff */
.L_x_135:
[----:B--2---:R2:W3:Y:S02]  /*71f0*/  SYNCS.PHASECHK.TRANS64.TRYWAIT P0, [R3+URZ], R0 ;  /* 0x00000000030075a7 */ /* 0x0044e4000800017f */
[----:B---3--:R-:W-:Y:S05]  /*7200*/  @!P0 NANOSLEEP.SYNCS 0x989680 ;  /* 0x009896800000895d */ /* 0x008fea0003900000 */
[----:B------:R-:W3:Y:S02]  /*7210*/  @!P0 SYNCS.PHASECHK.TRANS64 P0, [R3+URZ], R0 ;  /* 0x00000000030085a7 */ /* 0x000ee4000800007f */
[----:B---3--:R-:W-:Y:S05]  /*7220*/  @!P0 BRA `(.L_x_135) ;  /* 0xfffffffc00f08947 */ /* 0x008fea000383ffff */
.L_x_127:
[----:B------:R-:W-:Y:S05]  /*7230*/  BSYNC B0 ;  /* 0x0000000000007941 */ /* 0x000fea0003800000 */
.L_x_126:
[----:B------:R-:W-:Y:S05]  /*7240*/  EXIT ;  /* 0x000000000000794d */ /* 0x000fea0003800000 */
.L_x_15:
[----:B0-----:R0:W1:Y:S02]  /*7250*/  SYNCS.PHASECHK.TRANS64.TRYWAIT P0, [R69+URZ+-0x8], R0 ;  /* 0xfffff800450075a7 */ /* 0x001064000800017f */
[----:B-1----:R-:W-:Y:S05]  /*7260*/  @!P0 NANOSLEEP.SYNCS 0x989680 ;  /* 0x009896800000895d */ /* 0x002fea0003900000 */
[----:B------:R-:W1:Y:S02]  /*7270*/  @!P0 SYNCS.PHASECHK.TRANS64 P0, [R69+URZ+-0x8], R0 ;  /* 0xfffff800450085a7 */ /* 0x000e64000800007f */
[----:B-1----:R-:W-:Y:S05]  /*7280*/  @!P0 BRA `(.L_x_15) ;  /* 0xfffffffc00f08947 */ /* 0x002fea000383ffff */
[----:B------:R-:W-:Y:S05]  /*7290*/  BRA `(.L_x_136) ;  /* 0xffffffa000f07947 */ /* 0x000fea000383ffff */
.L_x_19:
[----:B------:R-:W-:Y:S01]  /*72a0*/  CS2R R12, SRZ ;  /* 0x00000000000c7805 */ /* 0x000fe2000001ff00 */
[----:B------:R-:W-:Y:S02]  /*72b0*/  IMAD.MOV.U32 R11, RZ, RZ, 0x1f ;  /* 0x0000001fff0b7424 */ /* 0x000fe400078e00ff */
[----:B------:R-:W-:-:S07]  /*72c0*/  IMAD.MOV.U32 R15, RZ, RZ, -0x1 ;  /* 0xffffffffff0f7424 */ /* 0x000fce00078e00ff */
[----:B-----5:R-:W-:Y:S05]  /*72d0*/  WARPSYNC.COLLECTIVE R15, `(.L_x_137) ;  /* 0x000000000f087348 */ /* 0x020fea0003c00000 */
[----:B------:R0:W1:Y:S02]  /*72e0*/  SHFL.IDX P6, R14, R13, R12, R11 ;  /* 0x0000000c0d0e7389 */ /* 0x00006400000c000b */
[----:B01---5:R-:W-:Y:S01]  /*72f0*/  ENDCOLLECTIVE ;  /* 0x000000000000791b */ /* 0x023fe20003800000 */
.L_x_137:
[----:B------:R-:W-:Y:S05]  /*7300*/  BRA `(.L_x_138) ;  /* 0xffffffa400c07947 */ /* 0x000fea000383ffff */
.L_x_23:
[----:B-1----:R1:W2:Y:S02]  /*7310*/  SYNCS.PHASECHK.TRANS64.TRYWAIT P1, [R3+URZ], R0 ;  /* 0x00000000030075a7 */ /* 0x0022a4000802017f */
[----:B--2---:R-:W-:Y:S05]  /*7320*/  @!P1 NANOSLEEP.SYNCS 0x989680 ;  /* 0x009896800000995d */ /* 0x004fea0003900000 */
[----:B------:R-:W2:Y:S02]  /*7330*/  @!P1 SYNCS.PHASECHK.TRANS64 P1, [R3+URZ], R0 ;  /* 0x00000000030095a7 */ /* 0x000ea4000802007f */
[----:B--2---:R-:W-:Y:S05]  /*7340*/  @!P1 BRA `(.L_x_23) ;  /* 0xfffffffc00f09947 */ /* 0x004fea000383ffff */
[----:B------:R-:W-:Y:S05]  /*7350*/  BRA `(.L_x_22) ;  /* 0xffffffa400dc7947 */ /* 0x000fea000383ffff */
.L_x_28:
[----:B0-----:R0:W1:Y:S02]  /*7360*/  SYNCS.PHASECHK.TRANS64.TRYWAIT P1, [R3+URZ], R6 ;  /* 0x00000006030075a7 */ /* 0x001064000802017f */
[----:B-1----:R-:W-:Y:S05]  /*7370*/  @!P1 NANOSLEEP.SYNCS 0x989680 ;  /* 0x009896800000995d */ /* 0x002fea0003900000 */
[----:B------:R-:W1:Y:S02]  /*7380*/  @!P1 SYNCS.PHASECHK.TRANS64 P1, [R3+URZ], R6 ;  /* 0x00000006030095a7 */ /* 0x000e64000802007f */
[----:B-1----:R-:W-:Y:S05]  /*7390*/  @!P1 BRA `(.L_x_28) ;  /* 0xfffffffc00f09947 */ /* 0x002fea000383ffff */
[----:B------:R-:W-:Y:S05]  /*73a0*/  BRA `(.L_x_27) ;  /* 0xffffffac00847947 */ /* 0x000fea000383ffff */
.L_x_36:
[----:B------:R0:W0:Y:S02]  /*73b0*/  SYNCS.PHASECHK.TRANS64.TRYWAIT P1, [R6+URZ], R9 ;  /* 0x00000009060075a7 */ /* 0x000024000802017f */
[----:B0-----:R-:W-:Y:S05]  /*73c0*/  @!P1 NANOSLEEP.SYNCS 0x989680 ;  /* 0x009896800000995d */ /* 0x001fea0003900000 */
[----:B------:R-:W0:Y:S02]  /*73d0*/  @!P1 SYNCS.PHASECHK.TRANS64 P1, [R6+URZ], R9 ;  /* 0x00000009060095a7 */ /* 0x000e24000802007f */
[----:B0-----:R-:W-:Y:S05]  /*73e0*/  @!P1 BRA `(.L_x_36) ;  /* 0xfffffffc00f09947 */ /* 0x001fea000383ffff */
[----:B------:R-:W-:Y:S05]  /*73f0*/  BRA `(.L_x_35) ;  /* 0xffffffb400487947 */ /* 0x000fea000383ffff */
.L_x_42:
[----:B0-----:R0:W3:Y:S02]  /*7400*/  SYNCS.PHASECHK.TRANS64.TRYWAIT P0, [R69+URZ+0x8], R0 ;  /* 0x00000800450075a7 */ /* 0x0010e4000800017f */
[----:B---3--:R-:W-:Y:S05]  /*7410*/  @!P0 NANOSLEEP.SYNCS 0x989680 ;  /* 0x009896800000895d */ /* 0x008fea0003900000 */
[----:B------:R-:W3:Y:S02]  /*7420*/  @!P0 SYNCS.PHASECHK.TRANS64 P0, [R69+URZ+0x8], R0 ;  /* 0x00000800450085a7 */ /* 0x000ee4000800007f */
[----:B---3--:R-:W-:Y:S05]  /*7430*/  @!P0 BRA `(.L_x_42) ;  /* 0xfffffffc00f08947 */ /* 0x008fea000383ffff */
[----:B------:R-:W-:Y:S05]  /*7440*/  BRA `(.L_x_139) ;  /* 0xffffffbc00807947 */ /* 0x000fea000383ffff */
.L_x_111:
[----:B------:R-:W-:Y:S01]  /*7450*/  BSSY B0, `(.L_x_140) ;  /* 0x0000006000007945 */ /* 0x000fe20003800000 */
[----:B------:R-:W-:-:S07]  /*7460*/  IMAD.MOV.U32 R15, RZ, RZ, -0x1 ;  /* 0xffffffffff0f7424 */ /* 0x000fce00078e00ff */
[----:B-----5:R-:W-:Y:S05]  /*7470*/  WARPSYNC.COLLECTIVE R15, `(.L_x_141) ;  /* 0x000000000f0c7348 */ /* 0x020fea0003c00000 */
[----:B------:R-:W-:Y:S02]  /*7480*/  ELECT P6, UR62, PT ;  /* 0x00000000003e782f */ /* 0x000fe400038c0000 */
[----:B------:R-:W-:Y:S01]  /*7490*/  MOV R14, UR62 ;  /* 0x0000003e000e7c02 */ /* 0x000fe20008000f00 */
[----:B-----5:R-:W-:Y:S10]  /*74a0*/  ENDCOLLECTIVE ;  /* 0x000000000000791b */ /* 0x020ff40003800000 */
.L_x_141:
[----:B------:R-:W-:Y:S05]  /*74b0*/  BSYNC B0 ;  /* 0x0000000000007941 */ /* 0x000fea0003800000 */
.L_x_140:
[----:B------:R-:W-:Y:S05]  /*74c0*/  BRA `(.L_x_142) ;  /* 0xffffffe800207947 */ /* 0x000fea000383ffff */
.L_x_116:
[----:B0-----:R0:W2:Y:S02]  /*74d0*/  SYNCS.PHASECHK.TRANS64.TRYWAIT P0, [R7+URZ+0x38], R4 ;  /* 0x00003804070075a7 */ /* 0x0010a4000800017f */
[----:B--2---:R-:W-:Y:S05]  /*74e0*/  @!P0 NANOSLEEP.SYNCS 0x989680 ;  /* 0x009896800000895d */ /* 0x004fea0003900000 */
[----:B------:R-:W2:Y:S02]  /*74f0*/  @!P0 SYNCS.PHASECHK.TRANS64 P0, [R7+URZ+0x38], R4 ;  /* 0x00003804070085a7 */ /* 0x000ea4000800007f */
[----:B--2---:R-:W-:Y:S05]  /*7500*/  @!P0 BRA `(.L_x_116) ;  /* 0xfffffffc00f08947 */ /* 0x004fea000383ffff */
[----:B------:R-:W-:Y:S05]  /*7510*/  BRA `(.L_x_143) ;  /* 0xffffffec00107947 */ /* 0x000fea000383ffff */
.L_x_125:
[----:B------:R-:W-:Y:S01]  /*7520*/  BSSY B0, `(.L_x_144) ;  /* 0x0000006000007945 */ /* 0x000fe20003800000 */
[----:B------:R-:W-:-:S07]  /*7530*/  IMAD.MOV.U32 R15, RZ, RZ, -0x1 ;  /* 0xffffffffff0f7424 */ /* 0x000fce00078e00ff */
[----:B-----5:R-:W-:Y:S05]  /*7540*/  WARPSYNC.COLLECTIVE R15, `(.L_x_145) ;  /* 0x000000000f0c7348 */ /* 0x020fea0003c00000 */
[----:B------:R-:W-:Y:S02]  /*7550*/  ELECT P6, UR62, PT ;  /* 0x00000000003e782f */ /* 0x000fe400038c0000 */
[----:B------:R-:W-:Y:S01]  /*7560*/  MOV R14, UR62 ;  /* 0x0000003e000e7c02 */ /* 0x000fe20008000f00 */
[----:B-----5:R-:W-:Y:S10]  /*7570*/  ENDCOLLECTIVE ;  /* 0x000000000000791b */ /* 0x020ff40003800000 */
.L_x_145:
[----:B------:R-:W-:Y:S05]  /*7580*/  BSYNC B0 ;  /* 0x0000000000007941 */ /* 0x000fea0003800000 */
.L_x_144:
[----:B------:R-:W-:Y:S05]  /*7590*/  BRA `(.L_x_146) ;  /* 0xfffffff800087947 */ /* 0x000fea000383ffff */
.L_x_129:
[----:B0-----:R0:W1:Y:S02]  /*75a0*/  SYNCS.PHASECHK.TRANS64.TRYWAIT P0, [R5+URZ], R2 ;  /* 0x00000002050075a7 */ /* 0x001064000800017f */
[----:B-1----:R-:W-:Y:S05]  /*75b0*/  @!P0 NANOSLEEP.SYNCS 0x989680 ;  /* 0x009896800000895d */ /* 0x002fea0003900000 */
[----:B------:R-:W1:Y:S02]  /*75c0*/  @!P0 SYNCS.PHASECHK.TRANS64 P0, [R5+URZ], R2 ;  /* 0x00000002050085a7 */ /* 0x000e64000800007f */
[----:B-1----:R-:W-:Y:S05]  /*75d0*/  @!P0 BRA `(.L_x_129) ;  /* 0xfffffffc00f08947 */ /* 0x002fea000383ffff */
[----:B------:R-:W-:Y:S05]  /*75e0*/  BRA `(.L_x_147) ;  /* 0xfffffff8004c7947 */ /* 0x000fea000383ffff */
.L_x_130:
[----:B0-----:R0:W1:Y:S02]  /*75f0*/  SYNCS.PHASECHK.TRANS64.TRYWAIT P0, [R7+URZ], R4 ;  /* 0x00000004070075a7 */ /* 0x001064000800017f */
[----:B-1----:R-:W-:Y:S05]  /*7600*/  @!P0 NANOSLEEP.SYNCS 0x989680 ;  /* 0x009896800000895d */ /* 0x002fea0003900000 */
[----:B------:R-:W1:Y:S02]  /*7610*/  @!P0 SYNCS.PHASECHK.TRANS64 P0, [R7+URZ], R4 ;  /* 0x00000004070085a7 */ /* 0x000e64000800007f */
[----:B-1----:R-:W-:Y:S05]  /*7620*/  @!P0 BRA `(.L_x_130) ;  /* 0xfffffffc00f08947 */ /* 0x002fea000383ffff */
[----:B------:R-:W-:Y:S05]  /*7630*/  BRA `(.L_x_148) ;  /* 0xfffffff8005c7947 */ /* 0x000fea000383ffff */
.L_x_131:
[----:B0-----:R0:W1:Y:S02]  /*7640*/  SYNCS.PHASECHK.TRANS64.TRYWAIT P0, [R6+URZ], R5 ;  /* 0x00000005060075a7 */ /* 0x001064000800017f */
[----:B-1----:R-:W-:Y:S05]  /*7650*/  @!P0 NANOSLEEP.SYNCS 0x989680 ;  /* 0x009896800000895d */ /* 0x002fea0003900000 */
[----:B------:R-:W1:Y:S02]  /*7660*/  @!P0 SYNCS.PHASECHK.TRANS64 P0, [R6+URZ], R5 ;  /* 0x00000005060085a7 */ /* 0x000e64000800007f */
[----:B-1----:R-:W-:Y:S05]  /*7670*/  @!P0 BRA `(.L_x_131) ;  /* 0xfffffffc00f08947 */ /* 0x002fea000383ffff */
[----:B------:R-:W-:Y:S05]  /*7680*/  BRA `(.L_x_149) ;  /* 0xfffffff8006c7947 */ /* 0x000fea000383ffff */
.L_x_132:
[----:B0-----:R0:W1:Y:S02]  /*7690*/  SYNCS.PHASECHK.TRANS64.TRYWAIT P0, [R9+URZ], R4 ;  /* 0x00000004090075a7 */ /* 0x001064000800017f */
[----:B-1----:R-:W-:Y:S05]  /*76a0*/  @!P0 NANOSLEEP.SYNCS 0x989680 ;  /* 0x009896800000895d */ /* 0x002fea0003900000 */
[----:B------:R-:W1:Y:S02]  /*76b0*/  @!P0 SYNCS.PHASECHK.TRANS64 P0, [R9+URZ], R4 ;  /* 0x00000004090085a7 */ /* 0x000e64000800007f */
[----:B-1----:R-:W-:Y:S05]  /*76c0*/  @!P0 BRA `(.L_x_132) ;  /* 0xfffffffc00f08947 */ /* 0x002fea000383ffff */
[----:B------:R-:W-:Y:S05]  /*76d0*/  BRA `(.L_x_150) ;  /* 0xfffffff8007c7947 */ /* 0x000fea000383ffff */
.L_x_133:
[----:B0-----:R0:W1:Y:S02]  /*76e0*/  SYNCS.PHASECHK.TRANS64.TRYWAIT P0, [R8+URZ], R5 ;  /* 0x00000005080075a7 */ /* 0x001064000800017f */
[----:B-1----:R-:W-:Y:S05]  /*76f0*/  @!P0 NANOSLEEP.SYNCS 0x989680 ;  /* 0x009896800000895d */ /* 0x002fea0003900000 */
[----:B------:R-:W1:Y:S02]  /*7700*/  @!P0 SYNCS.PHASECHK.TRANS64 P0, [R8+URZ], R5 ;  /* 0x00000005080085a7 */ /* 0x000e64000800007f */
[----:B-1----:R-:W-:Y:S05]  /*7710*/  @!P0 BRA `(.L_x_133) ;  /* 0xfffffffc00f08947 */ /* 0x002fea000383ffff */
[----:B------:R-:W-:Y:S05]  /*7720*/  BRA `(.L_x_151) ;  /* 0xfffffff8008c7947 */ /* 0x000fea000383ffff */
.L_x_134:
[----:B-1----:R1:W2:Y:S02]  /*7730*/  SYNCS.PHASECHK.TRANS64.TRYWAIT P0, [R11+URZ], R6 ;  /* 0x000000060b0075a7 */ /* 0x0022a4000800017f */
[----:B--2---:R-:W-:Y:S05]  /*7740*/  @!P0 NANOSLEEP.SYNCS 0x989680 ;  /* 0x009896800000895d */ /* 0x004fea0003900000 */
[----:B------:R-:W2:Y:S02]  /*7750*/  @!P0 SYNCS.PHASECHK.TRANS64 P0, [R11+URZ], R6 ;  /* 0x000000060b0085a7 */ /* 0x000ea4000800007f */
[----:B--2---:R-:W-:Y:S05]  /*7760*/  @!P0 BRA `(.L_x_134) ;  /* 0xfffffffc00f08947 */ /* 0x004fea000383ffff */
[----:B------:R-:W-:Y:S05]  /*7770*/  BRA `(.L_x_152) ;  /* 0xfffffff800947947 */ /* 0x000fea000383ffff */
.L_x_153:
[----:B------:R-:W-:-:S00]  /*7780*/  BRA `(.L_x_153) ;  /* 0xfffffffc00fc7947 */ /* 0x000fc0000383ffff */
[----:B------:R-:W-:-:S00]  /*7790*/  NOP ;  /* 0x0000000000007918 */ /* 0x000fc00000000000 */
        /* <DEDUP_REMOVED lines=14> */
.L_x_154:


//--------------------- .nv.global.init           --------------------------
	.section	.nv.global.init,"aw",@progbits
.nv.global.init:
	.type		$str$24,@object
	.size		$str$24,($str$25 - $str$24)
$str$24:
        /*0000*/ 	.byte	0x28, 0x61, 0x64, 0x64, 0x72, 0x65, 0x73, 0x73, 0x20, 0x26, 0x20, 0x6d, 0x61, 0x73, 0x6b, 0x29
        /*0010*/ 	.byte	0x20, 0x3d, 0x3d, 0x20, 0x30, 0x00
	.type		$str$25,@object
	.size		$str$25,(__unnamed_1 - $str$25)
$str$25:
        /*0016*/ 	.byte	0x2f, 0x74, 0x6d, 0x70, 0x2f, 0x63, 0x75, 0x74, 0x6c, 0x61, 0x73, 0x73, 0x5f, 0x73, 0x77, 0x65
        /*0026*/ 	.byte	0x65, 0x70, 0x5f, 0x73, 0x72, 0x63, 0x2f, 0x69, 0x6e, 0x63, 0x6c, 0x75, 0x64, 0x65, 0x2f, 0x63
        /*0036*/ 	.byte	0x75, 0x74, 0x65, 0x2f, 0x70, 0x6f, 0x69, 0x6e, 0x74, 0x65, 0x72, 0x5f, 0x66, 0x6c, 0x61, 0x67
        /*0046*/ 	.byte	0x67, 0x65, 0x64, 0x2e, 0x68, 0x70, 0x70, 0x00
	.type		__unnamed_1,@object
	.size		__unnamed_1,(__unnamed_2 - __unnamed_1)
__unnamed_1:
        /*004e*/ 	.byte	0x61, 0x75, 0x74, 0x6f, 0x20, 0x63, 0x75, 0x74, 0x65, 0x3a, 0x3a, 0x61, 0x73, 0x5f, 0x70, 0x6f
        /* <DEDUP_REMOVED lines=27> */
        /*020e*/ 	.byte	0x30, 0x39, 0x36, 0x3e, 0x3e, 0x3e, 0x3e, 0x3e, 0x20, 0x26, 0x5d, 0x00
	.type		__unnamed_2,@object
	.size		__unnamed_2,(.L_1 - __unnamed_2)
__unnamed_2:
        /* <DEDUP_REMOVED lines=29> */
.L_1:


//--------------------- .nv.shared._ZN7cutlass13device_kernelINS_4gemm6kernel13GemmUniversalIN4cute5tupleIJiiiiEEENS1_10collective13CollectiveMmaINS1_39MainloopSm90TmaGmmaRmemAWarpSpecializedILi7ENS5_IJNS4_1CILi1EEESB_SB_EEENS1_32KernelTmaWarpSpecializedPingpongEEENS5_IJNSA_ILi64EEESF_SF_EEENS_10tfloat32_tENS5_IJSB_llEEESH_NS5_IJlSB_lEEENS4_8TiledMMAINS4_8MMA_AtomIJNS4_4SM904GMMA29MMA_64x64x8_F32TF32TF32_RS_TNILNSN_7ScaleInE1ELSP_1EEEEEENS4_6LayoutISC_NS5_IJNSA_ILi0EEEST_ST_EEEEENS5_IJNS4_10UnderscoreESW_SW_EEEEENS4_13SM90_TMA_LOADENS4_14ComposedLayoutINS4_7SwizzleILi1ELi4ELi3EEENS4_18smem_ptr_flag_bitsILi32EEENSS_INS5_IJNSA_ILi8EEES15_EEENS5_IJSB_S15_EEEEEEENS4_9Copy_AtomIJNS4_39AutoVectorizingCopyWithAssumedAlignmentILi128EEESH_EEENS4_8identityESZ_NS10_INS11_ILi3ELi4ELi3EEES14_NSS_INS5_IJS15_NSA_ILi32EEEEEENS5_IJS1G_SB_EEEEEEEvS1E_EENS_8epilogue10collective6detail29Sm90TmaWarpSpecializedAdapterINS1N_15DefaultEpilogueISH_SJ_SJ_NS1M_6thread17LinearCombinationISH_Li1EffLNS1R_9ScaleType4KindE0ELNS_15FloatRoundStyleE2ESH_EENS1_15EpilogueDefaultEEEEEvvEEEEvNT_6ParamsE --------------------------
	.section	.nv.shared._ZN7cutlass13device_kernelINS_4gemm6kernel13GemmUniversalIN4cute5tupleIJiiiiEEENS1_10collective13CollectiveMmaINS1_39MainloopSm90TmaGmmaRmemAWarpSpecializedILi7ENS5_IJNS4_1CILi1EEESB_SB_EEENS1_32KernelTmaWarpSpecializedPingpongEEENS5_IJNSA_ILi64EEESF_SF_EEENS_10tfloat32_tENS5_IJSB_llEEESH_NS5_IJlSB_lEEENS4_8TiledMMAINS4_8MMA_AtomIJNS4_4SM904GMMA29MMA_64x64x8_F32TF32TF32_RS_TNILNSN_7ScaleInE1ELSP_1EEEEEENS4_6LayoutISC_NS5_IJNSA_ILi0EEEST_ST_EEEEENS5_IJNS4_10UnderscoreESW_SW_EEEEENS4_13SM90_TMA_LOADENS4_14ComposedLayoutINS4_7SwizzleILi1ELi4ELi3EEENS4_18smem_ptr_flag_bitsILi32EEENSS_INS5_IJNSA_ILi8EEES15_EEENS5_IJSB_S15_EEEEEEENS4_9Copy_AtomIJNS4_39AutoVectorizingCopyWithAssumedAlignmentILi128EEESH_EEENS4_8identityESZ_NS10_INS11_ILi3ELi4ELi3EEES14_NSS_INS5_IJS15_NSA_ILi32EEEEEENS5_IJS1G_SB_EEEEEEEvS1E_EENS_8epilogue10collective6detail29Sm90TmaWarpSpecializedAdapterINS1N_15DefaultEpilogueISH_SJ_SJ_NS1M_6thread17LinearCombinationISH_Li1EffLNS1R_9ScaleType4KindE0ELNS_15FloatRoundStyleE2ESH_EENS1_15EpilogueDefaultEEEEEvvEEEEvNT_6ParamsE,"aw",@nobits
	.sectionflags	@""
	.align	16
	.zero		1024


//--------------------- .nv.shared.reserved.0     --------------------------
	.section	.nv.shared.reserved.0,"aw",@nobits
	.weak		__nv_reservedSMEM_offset_0_alias
	.size		__nv_reservedSMEM_offset_0_alias, 0, 0
	.other		__nv_reservedSMEM_offset_0_alias,@"STO_CUDA_RESERVED_SHARED STV_DEFAULT"
__nv_reservedSMEM_offset_0_alias:
	.zero		0


//--------------------- .nv.global                --------------------------
	.section	.nv.global,"aw",@nobits
.nv.global:
	.type		_ZN40_INTERNAL_aed1a1d6_4_k_cu_5c74ab5c_267394cute1_E,@object
	.size		_ZN40_INTERNAL_aed1a1d6_4_k_cu_5c74ab5c_267394cute1_E,(_ZN40_INTERNAL_aed1a1d6_4_k_cu_5c74ab5c_267394cuda3std3__45__cpo6cbeginE - _ZN40_INTERNAL_aed1a1d6_4_k_cu_5c74ab5c_267394cute1_E)
_ZN40_INTERNAL_aed1a1d6_4_k_cu_5c74ab5c_267394cute1_E:
	.zero		1
	.type		_ZN40_INTERNAL_aed1a1d6_4_k_cu_5c74ab5c_267394cuda3std3__45__cpo6cbeginE,@object
	.size		_ZN40_INTERNAL_aed1a1d6_4_k_cu_5c74ab5c_267394cuda3std3__45__cpo6cbeginE,(_ZN40_INTERNAL_aed1a1d6_4_k_cu_5c74ab5c_267394cuda3std3__48in_placeE - _ZN40_INTERNAL_aed1a1d6_4_k_cu_5c74ab5c_267394cuda3std3__45__cpo6cbeginE)
_ZN40_INTERNAL_aed1a1d6_4_k_cu_5c74ab5c_267394cuda3std3__45__cpo6cbeginE:
	.zero		1
	.type		_ZN40_INTERNAL_aed1a1d6_4_k_cu_5c74ab5c_267394cuda3std3__48in_placeE,@object
	.size		_ZN40_INTERNAL_aed1a1d6_4_k_cu_5c74ab5c_267394cuda3std3__48in_placeE,(_ZN40_INTERNAL_aed1a1d6_4_k_cu_5c74ab5c_267394cuda3std6ranges3__45__cpo9iter_moveE - _ZN40_INTERNAL_aed1a1d6_4_k_cu_5c74ab5c_267394cuda3std3__48in_placeE)
_ZN40_INTERNAL_aed1a1d6_4_k_cu_5c74ab5c_267394cuda3std3__48in_placeE:
	.zero		1
	.type		_ZN40_INTERNAL_aed1a1d6_4_k_cu_5c74ab5c_267394cuda3std6ranges3__45__cpo9iter_moveE,@object
	.size		_ZN40_INTERNAL_aed1a1d6_4_k_cu_5c74ab5c_267394cuda3std6ranges3__45__cpo9iter_moveE,(_ZN40_INTERNAL_aed1a1d6_4_k_cu_5c74ab5c_267394cuda3std3__45__cpo5beginE - _ZN40_INTERNAL_aed1a1d6_4_k_cu_5c74ab5c_267394cuda3std6ranges3__45__cpo9iter_moveE)
_ZN40_INTERNAL_aed1a1d6_4_k_cu_5c74ab5c_267394cuda3std6ranges3__45__cpo9iter_moveE:
	.zero		1
	.type		_ZN40_INTERNAL_aed1a1d6_4_k_cu_5c74ab5c_267394cuda3std3__45__cpo5beginE,@object
	.size		_ZN40_INTERNAL_aed1a1d6_4_k_cu_5c74ab5c_267394cuda3std3__45__cpo5beginE,(_ZN40_INTERNAL_aed1a1d6_4_k_cu_5c74ab5c_267394cuda3std3__442_GLOBAL__N__aed1a1d6_4_k_cu_5c74ab5c_267396ignoreE - _ZN40_INTERNAL_aed1a1d6_4_k_cu_5c74ab5c_267394cuda3std3__45__cpo5beginE)
_ZN40_INTERNAL_aed1a1d6_4_k_cu_5c74ab5c_267394cuda3std3__45__cpo5beginE:
	.zero		1
	.type		_ZN40_INTERNAL_aed1a1d6_4_k_cu_5c74ab5c_267394cuda3std3__442_GLOBAL__N__aed1a1d6_4_k_cu_5c74ab5c_267396ignoreE,@object
	.size		_ZN40_INTERNAL_aed1a1d6_4_k_cu_5c74ab5c_267394cuda3std3__442_GLOBAL__N__aed1a1d6_4_k_cu_5c74ab5c_267396ignoreE,(_ZN40_INTERNAL_aed1a1d6_4_k_cu_5c74ab5c_267394cute7productE - _ZN40_INTERNAL_aed1a1d6_4_k_cu_5c74ab5c_267394cuda3std3__442_GLOBAL__N__aed1a1d6_4_k_cu_5c74ab5c_267396ignoreE)
_ZN40_INTERNAL_aed1a1d6_4_k_cu_5c74ab5c_267394cuda3std3__442_GLOBAL__N__aed1a1d6_4_k_cu_5c74ab5c_267396ignoreE:
	.zero		1
	.type		_ZN40_INTERNAL_aed1a1d6_4_k_cu_5c74ab5c_267394cute7productE,@object
	.size		_ZN40_INTERNAL_aed1a1d6_4_k_cu_5c74ab5c_267394cute7productE,(_ZN40_INTERNAL_aed1a1d6_4_k_cu_5c74ab5c_267394cuda3std3__45__cpo3endE - _ZN40_INTERNAL_aed1a1d6_4_k_cu_5c74ab5c_267394cute7productE)
_ZN40_INTERNAL_aed1a1d6_4_k_cu_5c74ab5c_267394cute7productE:
	.zero		1
	.type		_ZN40_INTERNAL_aed1a1d6_4_k_cu_5c74ab5c_267394cuda3std3__45__cpo3endE,@object
	.size		_ZN40_INTERNAL_aed1a1d6_4_k_cu_5c74ab5c_267394cuda3std3__45__cpo3endE,(_ZN40_INTERNAL_aed1a1d6_4_k_cu_5c74ab5c_267394cuda3std3__419piecewise_constructE - _ZN40_INTERNAL_aed1a1d6_4_k_cu_5c74ab5c_267394cuda3std3__45__cpo3endE)
_ZN40_INTERNAL_aed1a1d6_4_k_cu_5c74ab5c_267394cuda3std3__45__cpo3endE:
	.zero		1
	.type		_ZN40_INTERNAL_aed1a1d6_4_k_cu_5c74ab5c_267394cuda3std3__419piecewise_constructE,@object
	.size		_ZN40_INTERNAL_aed1a1d6_4_k_cu_5c74ab5c_267394cuda3std3__419piecewise_constructE,(_ZN40_INTERNAL_aed1a1d6_4_k_cu_5c74ab5c_267394cuda3std3__45__cpo4cendE - _ZN40_INTERNAL_aed1a1d6_4_k_cu_5c74ab5c_267394cuda3std3__419piecewise_constructE)
_ZN40_INTERNAL_aed1a1d6_4_k_cu_5c74ab5c_267394cuda3std3__419piecewise_constructE:
	.zero		1
	.type		_ZN40_INTERNAL_aed1a1d6_4_k_cu_5c74ab5c_267394cuda3std3__45__cpo4cendE,@object
	.size		_ZN40_INTERNAL_aed1a1d6_4_k_cu_5c74ab5c_267394cuda3std3__45__cpo4cendE,(_ZN40_INTERNAL_aed1a1d6_4_k_cu_5c74ab5c_267394cuda3std6ranges3__45__cpo4swapE - _ZN40_INTERNAL_aed1a1d6_4_k_cu_5c74ab5c_267394cuda3std3__45__cpo4cendE)
_ZN40_INTERNAL_aed1a1d6_4_k_cu_5c74ab5c_267394cuda3std3__45__cpo4cendE:
	.zero		1
	.type		_ZN40_INTERNAL_aed1a1d6_4_k_cu_5c74ab5c_267394cuda3std6ranges3__45__cpo4swapE,@object
	.size		_ZN40_INTERNAL_aed1a1d6_4_k_cu_5c74ab5c_267394cuda3std6ranges3__45__cpo4swapE,(.L_9 - _ZN40_INTERNAL_aed1a1d6_4_k_cu_5c74ab5c_267394cuda3std6ranges3__45__cpo4swapE)
_ZN40_INTERNAL_aed1a1d6_4_k_cu_5c74ab5c_267394cuda3std6ranges3__45__cpo4swapE:
	.zero		1
.L_9:


//--------------------- .nv.constant0._ZN7cutlass13device_kernelINS_4gemm6kernel13GemmUniversalIN4cute5tupleIJiiiiEEENS1_10collective13CollectiveMmaINS1_39MainloopSm90TmaGmmaRmemAWarpSpecializedILi7ENS5_IJNS4_1CILi1EEESB_SB_EEENS1_32KernelTmaWarpSpecializedPingpongEEENS5_IJNSA_ILi64EEESF_SF_EEENS_10tfloat32_tENS5_IJSB_llEEESH_NS5_IJlSB_lEEENS4_8TiledMMAINS4_8MMA_AtomIJNS4_4SM904GMMA29MMA_64x64x8_F32TF32TF32_RS_TNILNSN_7ScaleInE1ELSP_1EEEEEENS4_6LayoutISC_NS5_IJNSA_ILi0EEEST_ST_EEEEENS5_IJNS4_10UnderscoreESW_SW_EEEEENS4_13SM90_TMA_LOADENS4_14ComposedLayoutINS4_7SwizzleILi1ELi4ELi3EEENS4_18smem_ptr_flag_bitsILi32EEENSS_INS5_IJNSA_ILi8EEES15_EEENS5_IJSB_S15_EEEEEEENS4_9Copy_AtomIJNS4_39AutoVectorizingCopyWithAssumedAlignmentILi128EEESH_EEENS4_8identityESZ_NS10_INS11_ILi3ELi4ELi3EEES14_NSS_INS5_IJS15_NSA_ILi32EEEEEENS5_IJS1G_SB_EEEEEEEvS1E_EENS_8epilogue10collective6detail29Sm90TmaWarpSpecializedAdapterINS1N_15DefaultEpilogueISH_SJ_SJ_NS1M_6thread17LinearCombinationISH_Li1EffLNS1R_9ScaleType4KindE0ELNS_15FloatRoundStyleE2ESH_EENS1_15EpilogueDefaultEEEEEvvEEEEvNT_6ParamsE --------------------------
	.section	.nv.constant0._ZN7cutlass13device_kernelINS_4gemm6kernel13GemmUniversalIN4cute5tupleIJiiiiEEENS1_10collective13CollectiveMmaINS1_39MainloopSm90TmaGmmaRmemAWarpSpecializedILi7ENS5_IJNS4_1CILi1EEESB_SB_EEENS1_32KernelTmaWarpSpecializedPingpongEEENS5_IJNSA_ILi64EEESF_SF_EEENS_10tfloat32_tENS5_IJSB_llEEESH_NS5_IJlSB_lEEENS4_8TiledMMAINS4_8MMA_AtomIJNS4_4SM904GMMA29MMA_64x64x8_F32TF32TF32_RS_TNILNSN_7ScaleInE1ELSP_1EEEEEENS4_6LayoutISC_NS5_IJNSA_ILi0EEEST_ST_EEEEENS5_IJNS4_10UnderscoreESW_SW_EEEEENS4_13SM90_TMA_LOADENS4_14ComposedLayoutINS4_7SwizzleILi1ELi4ELi3EEENS4_18smem_ptr_flag_bitsILi32EEENSS_INS5_IJNSA_ILi8EEES15_EEENS5_IJSB_S15_EEEEEEENS4_9Copy_AtomIJNS4_39AutoVectorizingCopyWithAssumedAlignmentILi128EEESH_EEENS4_8identityESZ_NS10_INS11_ILi3ELi4ELi3EEES14_NSS_INS5_IJS15_NSA_ILi32EEEEEENS5_IJS1G_SB_EEEEEEEvS1E_EENS_8epilogue10collective6detail29Sm90TmaWarpSpecializedAdapterINS1N_15DefaultEpilogueISH_SJ_SJ_NS1M_6thread17LinearCombinationISH_Li1EffLNS1R_9ScaleType4KindE0ELNS_15FloatRoundStyleE2ESH_EENS1_15EpilogueDefaultEEEEEvvEEEEvNT_6ParamsE,"a",@progbits
	.sectionflags	@""
	.align	4
.nv.constant0._ZN7cutlass13device_kernelINS_4gemm6kernel13GemmUniversalIN4cute5tupleIJiiiiEEENS1_10collective13CollectiveMmaINS1_39MainloopSm90TmaGmmaRmemAWarpSpecializedILi7ENS5_IJNS4_1CILi1EEESB_SB_EEENS1_32KernelTmaWarpSpecializedPingpongEEENS5_IJNSA_ILi64EEESF_SF_EEENS_10tfloat32_tENS5_IJSB_llEEESH_NS5_IJlSB_lEEENS4_8TiledMMAINS4_8MMA_AtomIJNS4_4SM904GMMA29MMA_64x64x8_F32TF32TF32_RS_TNILNSN_7ScaleInE1ELSP_1EEEEEENS4_6LayoutISC_NS5_IJNSA_ILi0EEEST_ST_EEEEENS5_IJNS4_10UnderscoreESW_SW_EEEEENS4_13SM90_TMA_LOADENS4_14ComposedLayoutINS4_7SwizzleILi1ELi4ELi3EEENS4_18smem_ptr_flag_bitsILi32EEENSS_INS5_IJNSA_ILi8EEES15_EEENS5_IJSB_S15_EEEEEEENS4_9Copy_AtomIJNS4_39AutoVectorizingCopyWithAssumedAlignmentILi128EEESH_EEENS4_8identityESZ_NS10_INS11_ILi3ELi4ELi3EEES14_NSS_INS5_IJS15_NSA_ILi32EEEEEENS5_IJS1G_SB_EEEEEEEvS1E_EENS_8epilogue10collective6detail29Sm90TmaWarpSpecializedAdapterINS1N_15DefaultEpilogueISH_SJ_SJ_NS1M_6thread17LinearCombinationISH_Li1EffLNS1R_9ScaleType4KindE0ELNS_15FloatRoundStyleE2ESH_EENS1_15EpilogueDefaultEEEEEvvEEEEvNT_6ParamsE:
	.zero		1664


//--------------------- SYMBOLS --------------------------

	.type		.nv.reservedSmem.offset0,@object
	.size		.nv.reservedSmem.offset0,0x4
	.type		__assertfail,@function
